	.target	sm_100a

	.elftype	@"ET_EXEC"


//--------------------- .note.nv.tkinfo           --------------------------
	.section	.note.nv.tkinfo,"",@"SHT_NOTE"
	.sectionflags	@"SHF_NOTE_NV_TKINFO"
	.tkinfo
        /*0018*/ 	.word	0x00000002
        /*0030*/ 	.string	""
        /*0030*/ 	.string	"ptxas"
        /*0030*/ 	.string	"Cuda compilation tools, release 13.0, V13.0.88"
        /*0030*/ 	.string	"Build cuda_13.0.r13.0/compiler.36424714_0"
        /*0030*/ 	.string	"-arch sm_100a -m 64 "



//--------------------- .note.nv.cuinfo           --------------------------
	.section	.note.nv.cuinfo,"",@"SHT_NOTE"
	.sectionflags	@"SHF_NOTE_NV_CUINFO"
        /*0018*/ 	.short	0x0002
        /*001a*/ 	.short	0x0064
        /*001c*/ 	.short	0x0082
	.zero		2


//--------------------- .nv.info                  --------------------------
	.section	.nv.info,"",@"SHT_CUDA_INFO"
	.align	4


	//----- nvinfo : EIATTR_REGCOUNT
	.align		4
        /*0000*/ 	.byte	0x04, 0x2f
        /*0002*/ 	.short	(.L_19 - .L_18)
	.align		4
.L_18:
        /*0004*/ 	.word	index@(_ZN7cutlass13device_kernelINS_4gemm6kernel13GemmUniversalIN4cute5tupleIJiiiiEEENS1_10collective13CollectiveMmaINS1_35MainloopSm100TmaUmmaWarpSpecializedILi6ELi2ELi4ENS5_IJNS4_1CILi1EEESB_SB_EEEEENS5_IJNSA_ILi64EEENSA_ILi192EEESE_EEENS_10bfloat16_tENS5_IJlSB_lEEESH_SI_NS4_8TiledMMAINS4_8MMA_AtomIJNS4_20SM100_MMA_F16BF16_SSISH_SH_fLi64ELi192ELNS4_4UMMA5MajorE0ELSN_0ELNSM_7ScaleInE0ELSO_0EEEEEENS4_6LayoutISC_NS5_IJNSA_ILi0EEESS_SS_EEEEENS5_IJNS4_10UnderscoreESV_SV_EEEEENS4_13SM90_TMA_LOADENS4_14ComposedLayoutINS4_7SwizzleILi3ELi4ELi3EEENS4_18smem_ptr_flag_bitsILi16EEENSR_INS5_IJNSA_ILi8EEESE_EEENS5_IJSE_SB_EEEEEEEvNS4_8identityESY_S18_vS19_EENS_8epilogue10collective18CollectiveEpilogueINS1B_23Sm100TmaWarpSpecializedILi3ELi2ELi32ELb1ELb0EEEJSG_NS5_IJNSR_ISE_SB_EES1G_EEESH_SI_SH_SI_NS1B_6fusion15FusionCallbacksIS1F_NS1I_17LinearCombinationISH_fSH_fLNS_15FloatRoundStyleE2EEESG_S1H_JEEENS4_5SM1004TMEM4LOAD26SM100_TMEM_LOAD_16dp256b8xESY_S18_NS4_17SM75_U32x4_LDSM_NENS4_14SM90_TMA_STOREES18_NS4_17SM90_U32x4_STSM_NENS4_39AutoVectorizingCopyWithAssumedAlignmentILi128EEEEEEvvEEEEvNT_6ParamsE)
        /*0008*/ 	.word	0x00000070


	//----- nvinfo : EIATTR_FRAME_SIZE
	.align		4
.L_19:
        /*000c*/ 	.byte	0x04, 0x11
        /*000e*/ 	.short	(.L_21 - .L_20)
	.align		4
.L_20:
        /*0010*/ 	.word	index@($__internal_2_$__cuda_sm10x_tcgen05_guardrail_trap_unallocated_columns_being_dealloced)
        /*0014*/ 	.word	0x00000000


	//----- nvinfo : EIATTR_FRAME_SIZE
	.align		4
.L_21:
        /*0018*/ 	.byte	0x04, 0x11
        /*001a*/ 	.short	(.L_23 - .L_22)
	.align		4
.L_22:
        /*001c*/ 	.word	index@($__internal_1_$__cuda_sm10x_tcgen05_guardrail_trap_phase_invalid_during_alloc)
        /*0020*/ 	.word	0x00000000


	//----- nvinfo : EIATTR_FRAME_SIZE
	.align		4
.L_23:
        /*0024*/ 	.byte	0x04, 0x11
        /*0026*/ 	.short	(.L_25 - .L_24)
	.align		4
.L_24:
        /*0028*/ 	.word	index@($__internal_0_$__cuda_sm10x_tcgen05_guardrail_trap_col_being_dealloced_not_returned_by_alloc)
        /*002c*/ 	.word	0x00000000


	//----- nvinfo : EIATTR_FRAME_SIZE
	.align		4
.L_25:
        /*0030*/ 	.byte	0x04, 0x11
        /*0032*/ 	.short	(.L_27 - .L_26)
	.align		4
.L_26:
        /*0034*/ 	.word	index@(_ZN7cutlass13device_kernelINS_4gemm6kernel13GemmUniversalIN4cute5tupleIJiiiiEEENS1_10collective13CollectiveMmaINS1_35MainloopSm100TmaUmmaWarpSpecializedILi6ELi2ELi4ENS5_IJNS4_1CILi1EEESB_SB_EEEEENS5_IJNSA_ILi64EEENSA_ILi192EEESE_EEENS_10bfloat16_tENS5_IJlSB_lEEESH_SI_NS4_8TiledMMAINS4_8MMA_AtomIJNS4_20SM100_MMA_F16BF16_SSISH_SH_fLi64ELi192ELNS4_4UMMA5MajorE0ELSN_0ELNSM_7ScaleInE0ELSO_0EEEEEENS4_6LayoutISC_NS5_IJNSA_ILi0EEESS_SS_EEEEENS5_IJNS4_10UnderscoreESV_SV_EEEEENS4_13SM90_TMA_LOADENS4_14ComposedLayoutINS4_7SwizzleILi3ELi4ELi3EEENS4_18smem_ptr_flag_bitsILi16EEENSR_INS5_IJNSA_ILi8EEESE_EEENS5_IJSE_SB_EEEEEEEvNS4_8identityESY_S18_vS19_EENS_8epilogue10collective18CollectiveEpilogueINS1B_23Sm100TmaWarpSpecializedILi3ELi2ELi32ELb1ELb0EEEJSG_NS5_IJNSR_ISE_SB_EES1G_EEESH_SI_SH_SI_NS1B_6fusion15FusionCallbacksIS1F_NS1I_17LinearCombinationISH_fSH_fLNS_15FloatRoundStyleE2EEESG_S1H_JEEENS4_5SM1004TMEM4LOAD26SM100_TMEM_LOAD_16dp256b8xESY_S18_NS4_17SM75_U32x4_LDSM_NENS4_14SM90_TMA_STOREES18_NS4_17SM90_U32x4_STSM_NENS4_39AutoVectorizingCopyWithAssumedAlignmentILi128EEEEEEvvEEEEvNT_6ParamsE)
        /*0038*/ 	.word	0x00000000


	//----- nvinfo : EIATTR_MIN_STACK_SIZE
	.align		4
.L_27:
        /*003c*/ 	.byte	0x04, 0x12
        /*003e*/ 	.short	(.L_29 - .L_28)
	.align		4
.L_28:
        /*0040*/ 	.word	index@(_ZN7cutlass13device_kernelINS_4gemm6kernel13GemmUniversalIN4cute5tupleIJiiiiEEENS1_10collective13CollectiveMmaINS1_35MainloopSm100TmaUmmaWarpSpecializedILi6ELi2ELi4ENS5_IJNS4_1CILi1EEESB_SB_EEEEENS5_IJNSA_ILi64EEENSA_ILi192EEESE_EEENS_10bfloat16_tENS5_IJlSB_lEEESH_SI_NS4_8TiledMMAINS4_8MMA_AtomIJNS4_20SM100_MMA_F16BF16_SSISH_SH_fLi64ELi192ELNS4_4UMMA5MajorE0ELSN_0ELNSM_7ScaleInE0ELSO_0EEEEEENS4_6LayoutISC_NS5_IJNSA_ILi0EEESS_SS_EEEEENS5_IJNS4_10UnderscoreESV_SV_EEEEENS4_13SM90_TMA_LOADENS4_14ComposedLayoutINS4_7SwizzleILi3ELi4ELi3EEENS4_18smem_ptr_flag_bitsILi16EEENSR_INS5_IJNSA_ILi8EEESE_EEENS5_IJSE_SB_EEEEEEEvNS4_8identityESY_S18_vS19_EENS_8epilogue10collective18CollectiveEpilogueINS1B_23Sm100TmaWarpSpecializedILi3ELi2ELi32ELb1ELb0EEEJSG_NS5_IJNSR_ISE_SB_EES1G_EEESH_SI_SH_SI_NS1B_6fusion15FusionCallbacksIS1F_NS1I_17LinearCombinationISH_fSH_fLNS_15FloatRoundStyleE2EEESG_S1H_JEEENS4_5SM1004TMEM4LOAD26SM100_TMEM_LOAD_16dp256b8xESY_S18_NS4_17SM75_U32x4_LDSM_NENS4_14SM90_TMA_STOREES18_NS4_17SM90_U32x4_STSM_NENS4_39AutoVectorizingCopyWithAssumedAlignmentILi128EEEEEEvvEEEEvNT_6ParamsE)
        /*0044*/ 	.word	0x00000000
.L_29:


//--------------------- .nv.compat                --------------------------
	.section	.nv.compat,"",@"SHT_CUDA_COMPAT_INFO"
	.align	4
        /*0000*/ 	.byte	0x02, 0x09, 0x01, 0x00, 0x02, 0x02, 0x02, 0x00, 0x02, 0x05, 0x05, 0x00, 0x03, 0x07, 0x01, 0x01
        /*0010*/ 	.byte	0x02, 0x03, 0x01, 0x00, 0x02, 0x06, 0x01, 0x00, 0x04, 0x0b, 0x08, 0x00, 0x09, 0x00, 0x00, 0x00
        /*0020*/ 	.byte	0x00, 0x00, 0x00, 0x00


//--------------------- .nv.info._ZN7cutlass13device_kernelINS_4gemm6kernel13GemmUniversalIN4cute5tupleIJiiiiEEENS1_10collective13CollectiveMmaINS1_35MainloopSm100TmaUmmaWarpSpecializedILi6ELi2ELi4ENS5_IJNS4_1CILi1EEESB_SB_EEEEENS5_IJNSA_ILi64EEENSA_ILi192EEESE_EEENS_10bfloat16_tENS5_IJlSB_lEEESH_SI_NS4_8TiledMMAINS4_8MMA_AtomIJNS4_20SM100_MMA_F16BF16_SSISH_SH_fLi64ELi192ELNS4_4UMMA5MajorE0ELSN_0ELNSM_7ScaleInE0ELSO_0EEEEEENS4_6LayoutISC_NS5_IJNSA_ILi0EEESS_SS_EEEEENS5_IJNS4_10UnderscoreESV_SV_EEEEENS4_13SM90_TMA_LOADENS4_14ComposedLayoutINS4_7SwizzleILi3ELi4ELi3EEENS4_18smem_ptr_flag_bitsILi16EEENSR_INS5_IJNSA_ILi8EEESE_EEENS5_IJSE_SB_EEEEEEEvNS4_8identityESY_S18_vS19_EENS_8epilogue10collective18CollectiveEpilogueINS1B_23Sm100TmaWarpSpecializedILi3ELi2ELi32ELb1ELb0EEEJSG_NS5_IJNSR_ISE_SB_EES1G_EEESH_SI_SH_SI_NS1B_6fusion15FusionCallbacksIS1F_NS1I_17LinearCombinationISH_fSH_fLNS_15FloatRoundStyleE2EEESG_S1H_JEEENS4_5SM1004TMEM4LOAD26SM100_TMEM_LOAD_16dp256b8xESY_S18_NS4_17SM75_U32x4_LDSM_NENS4_14SM90_TMA_STOREES18_NS4_17SM90_U32x4_STSM_NENS4_39AutoVectorizingCopyWithAssumedAlignmentILi128EEEEEEvvEEEEvNT_6ParamsE --------------------------
	.section	.nv.info._ZN7cutlass13device_kernelINS_4gemm6kernel13GemmUniversalIN4cute5tupleIJiiiiEEENS1_10collective13CollectiveMmaINS1_35MainloopSm100TmaUmmaWarpSpecializedILi6ELi2ELi4ENS5_IJNS4_1CILi1EEESB_SB_EEEEENS5_IJNSA_ILi64EEENSA_ILi192EEESE_EEENS_10bfloat16_tENS5_IJlSB_lEEESH_SI_NS4_8TiledMMAINS4_8MMA_AtomIJNS4_20SM100_MMA_F16BF16_SSISH_SH_fLi64ELi192ELNS4_4UMMA5MajorE0ELSN_0ELNSM_7ScaleInE0ELSO_0EEEEEENS4_6LayoutISC_NS5_IJNSA_ILi0EEESS_SS_EEEEENS5_IJNS4_10UnderscoreESV_SV_EEEEENS4_13SM90_TMA_LOADENS4_14ComposedLayoutINS4_7SwizzleILi3ELi4ELi3EEENS4_18smem_ptr_flag_bitsILi16EEENSR_INS5_IJNSA_ILi8EEESE_EEENS5_IJSE_SB_EEEEEEEvNS4_8identityESY_S18_vS19_EENS_8epilogue10collective18CollectiveEpilogueINS1B_23Sm100TmaWarpSpecializedILi3ELi2ELi32ELb1ELb0EEEJSG_NS5_IJNSR_ISE_SB_EES1G_EEESH_SI_SH_SI_NS1B_6fusion15FusionCallbacksIS1F_NS1I_17LinearCombinationISH_fSH_fLNS_15FloatRoundStyleE2EEESG_S1H_JEEENS4_5SM1004TMEM4LOAD26SM100_TMEM_LOAD_16dp256b8xESY_S18_NS4_17SM75_U32x4_LDSM_NENS4_14SM90_TMA_STOREES18_NS4_17SM90_U32x4_STSM_NENS4_39AutoVectorizingCopyWithAssumedAlignmentILi128EEEEEEvvEEEEvNT_6ParamsE,"",@"SHT_CUDA_INFO"
	.sectionflags	@""
	.align	4


	//----- nvinfo : EIATTR_CUDA_API_VERSION
	.align		4
        /*0000*/ 	.byte	0x04, 0x37
        /*0002*/ 	.short	(.L_31 - .L_30)
.L_30:
        /*0004*/ 	.word	0x00000082


	//----- nvinfo : EIATTR_KPARAM_INFO
	.align		4
.L_31:
        /*0008*/ 	.byte	0x04, 0x17
        /*000a*/ 	.short	(.L_33 - .L_32)
.L_32:
        /*000c*/ 	.word	0x00000000
        /*0010*/ 	.short	0x0000
        /*0012*/ 	.short	0x0000
        /*0014*/ 	.byte	0x00, 0xf0, 0x01, 0x20


	//----- nvinfo : EIATTR_AT_ENTRY_FRAGMENTS
	.align		4
.L_33:
        /*0018*/ 	.byte	0x04, 0x4f
        /*001a*/ 	.short	(.L_35 - .L_34)


	//   ....[0]....
.L_34:
        /*001c*/ 	.word	0x00000006


	//----- nvinfo : EIATTR_RESERVED_SMEM_USED
	.align		4
.L_35:
        /*0020*/ 	.byte	0x01, 0x41
	.zero		2


	//----- nvinfo : EIATTR_SPARSE_MMA_MASK
	.align		4
        /*0024*/ 	.byte	0x03, 0x50
        /*0026*/ 	.short	0x0000


	//----- nvinfo : EIATTR_TCGEN05_1CTA_USED
	.align		4
        /*0028*/ 	.byte	0x01, 0x51
	.zero		2


	//----- nvinfo : EIATTR_MAXREG_COUNT
	.align		4
        /*002c*/ 	.byte	0x03, 0x1b
        /*002e*/ 	.short	0x00ff


	//----- nvinfo : EIATTR_NUM_BARRIERS
	.align		4
        /*0030*/ 	.byte	0x02, 0x4c
        /*0032*/ 	.byte	0x07
	.zero		1


	//----- nvinfo : EIATTR_EXTERNS
	.align		4
        /*0034*/ 	.byte	0x04, 0x0f
        /*0036*/ 	.short	(.L_37 - .L_36)


	//   ....[0]....
	.align		4
.L_36:
        /*0038*/ 	.word	index@(__assertfail)


	//----- nvinfo : EIATTR_MERCURY_ISA_VERSION
	.align		4
.L_37:
        /*003c*/ 	.byte	0x03, 0x5f
        /*003e*/ 	.short	0x0101


	//----- nvinfo : EIATTR_INT_WARP_WIDE_INSTR_OFFSETS
	.align		4
        /*0040*/ 	.byte	0x04, 0x31
        /*0042*/ 	.short	(.L_39 - .L_38)


	//   ....[0]....
.L_38:
        /*0044*/ 	.word	0x00001e00


	//   ....[1]....
        /*0048*/ 	.word	0x000039b0


	//   ....[2]....
        /*004c*/ 	.word	0x000039e0


	//   ....[3]....
        /*0050*/ 	.word	0x00003a30


	//   ....[4]....
        /*0054*/ 	.word	0x00004340


	//   ....[5]....
        /*0058*/ 	.word	0x000043a0


	//   ....[6]....
        /*005c*/ 	.word	0x000044a0


	//   ....[7]....
        /*0060*/ 	.word	0x00004530


	//   ....[8]....
        /*0064*/ 	.word	0x00004700


	//   ....[9]....
        /*0068*/ 	.word	0x00004860


	//----- nvinfo : EIATTR_COOP_GROUP_MASK_REGIDS
	.align		4
.L_39:
        /*006c*/ 	.byte	0x04, 0x29
        /*006e*/ 	.short	(.L_41 - .L_40)


	//   ....[0]....
.L_40:
        /*0070*/ 	.word	0xffffffff


	//   ....[1]....
        /*0074*/ 	.word	0xffffffff


	//   ....[2]....
        /*0078*/ 	.word	0xffffffff


	//   ....[3]....
        /*007c*/ 	.word	0xffffffff


	//   ....[4]....
        /*0080*/ 	.word	0xffffffff


	//   ....[5]....
        /*0084*/ 	.word	0xffffffff


	//   ....[6]....
        /*0088*/ 	.word	0xffffffff


	//   ....[7]....
        /*008c*/ 	.word	0xffffffff


	//   ....[8]....
        /*0090*/ 	.word	0xffffffff


	//   ....[9]....
        /*0094*/ 	.word	0xffffffff


	//   ....[10]....
        /*0098*/ 	.word	0xffffffff


	//   ....[11]....
        /*009c*/ 	.word	0xffffffff


	//   ....[12]....
        /*00a0*/ 	.word	0xffffffff


	//----- nvinfo : EIATTR_COOP_GROUP_INSTR_OFFSETS
	.align		4
.L_41:
        /*00a4*/ 	.byte	0x04, 0x28
        /*00a6*/ 	.short	(.L_43 - .L_42)


	//   ....[0]....
.L_42:
        /*00a8*/ 	.word	0x00000090


	//   ....[1]....
        /*00ac*/ 	.word	0x000004d0


	//   ....[2]....
        /*00b0*/ 	.word	0x00000680


	//   ....[3]....
        /*00b4*/ 	.word	0x00000800


	//   ....[4]....
        /*00b8*/ 	.word	0x00000900


	//   ....[5]....
        /*00bc*/ 	.word	0x00000a70


	//   ....[6]....
        /*00c0*/ 	.word	0x00000c10


	//   ....[7]....
        /*00c4*/ 	.word	0x00001ce0


	//   ....[8]....
        /*00c8*/ 	.word	0x00002be0


	//   ....[9]....
        /*00cc*/ 	.word	0x00002df0


	//   ....[10]....
        /*00d0*/ 	.word	0x00002e20


	//   ....[11]....
        /*00d4*/ 	.word	0x000038a0


	//   ....[12]....
        /*00d8*/ 	.word	0x00003ad0


	//----- nvinfo : EIATTR_VRC_CTA_INIT_COUNT
	.align		4
.L_43:
        /*00dc*/ 	.byte	0x02, 0x4a
        /*00de*/ 	.byte	0x80
	.zero		1


	//----- nvinfo : EIATTR_SYSCALL_OFFSETS
	.align		4
        /*00e0*/ 	.byte	0x04, 0x46
        /*00e2*/ 	.short	(.L_45 - .L_44)


	//   ....[0]....
.L_44:
        /*00e4*/ 	.word	0x000052f0


	//   ....[1]....
        /*00e8*/ 	.word	0x000053e0


	//   ....[2]....
        /*00ec*/ 	.word	0x00005c00


	//   ....[3]....
        /*00f0*/ 	.word	0x000068d0


	//   ....[4]....
        /*00f4*/ 	.word	0x00007550


	//----- nvinfo : EIATTR_MBARRIER_INSTR_OFFSETS
	.align		4
.L_45:
        /*00f8*/ 	.byte	0x04, 0x39
        /*00fa*/ 	.short	(.L_47 - .L_46)


	//   ....[0]....
.L_46:
        /*00fc*/ 	.word	0x000005b0
        /*0100*/ 	.word	0x000000ff
        /*0104*/ 	.word	0x00000000
        /*0108*/ 	.short	0x0100
        /*010a*/ 	.byte	0x05
	.zero		1


	//   ....[1]....
        /*010c*/ 	.word	0x000005c0
        /*0110*/ 	.word	0x000000ff
        /*0114*/ 	.word	0x00000030
        /*0118*/ 	.short	0x0100
        /*011a*/ 	.byte	0x05
	.zero		1


	//   ....[2]....
        /*011c*/ 	.word	0x000005d0
        /*0120*/ 	.word	0x000000ff
        /*0124*/ 	.word	0x00000008
        /*0128*/ 	.short	0x0100
        /*012a*/ 	.byte	0x05
	.zero		1


	//   ....[3]....
        /*012c*/ 	.word	0x000005e0
        /*0130*/ 	.word	0x000000ff
        /*0134*/ 	.word	0x00000038
        /*0138*/ 	.short	0x0100
        /*013a*/ 	.byte	0x05
	.zero		1


	//   ....[4]....
        /*013c*/ 	.word	0x000005f0
        /*0140*/ 	.word	0x000000ff
        /*0144*/ 	.word	0x00000010
        /*0148*/ 	.short	0x0100
        /*014a*/ 	.byte	0x05
	.zero		1


	//   ....[5]....
        /*014c*/ 	.word	0x00000600
        /*0150*/ 	.word	0x000000ff
        /*0154*/ 	.word	0x00000040
        /*0158*/ 	.short	0x0100
        /*015a*/ 	.byte	0x05
	.zero		1


	//   ....[6]....
        /*015c*/ 	.word	0x00000610
        /*0160*/ 	.word	0x000000ff
        /*0164*/ 	.word	0x00000018
        /*0168*/ 	.short	0x0100
        /*016a*/ 	.byte	0x05
	.zero		1


	//   ....[7]....
        /*016c*/ 	.word	0x00000620
        /*0170*/ 	.word	0x000000ff
        /*0174*/ 	.word	0x00000048
        /*0178*/ 	.short	0x0100
        /*017a*/ 	.byte	0x05
	.zero		1


	//   ....[8]....
        /*017c*/ 	.word	0x00000630
        /*0180*/ 	.word	0x000000ff
        /*0184*/ 	.word	0x00000020
        /*0188*/ 	.short	0x0100
        /*018a*/ 	.byte	0x05
	.zero		1


	//   ....[9]....
        /*018c*/ 	.word	0x00000640
        /*0190*/ 	.word	0x000000ff
        /*0194*/ 	.word	0x00000050
        /*0198*/ 	.short	0x0100
        /*019a*/ 	.byte	0x05
	.zero		1


	//   ....[10]....
        /*019c*/ 	.word	0x00000650
        /*01a0*/ 	.word	0x000000ff
        /*01a4*/ 	.word	0x00000028
        /*01a8*/ 	.short	0x0100
        /*01aa*/ 	.byte	0x05
	.zero		1


	//   ....[11]....
        /*01ac*/ 	.word	0x00000660
        /*01b0*/ 	.word	0x000000ff
        /*01b4*/ 	.word	0x00000058
        /*01b8*/ 	.short	0x0100
        /*01ba*/ 	.byte	0x05
	.zero		1


	//   ....[12]....
        /*01bc*/ 	.word	0x00000790
        /*01c0*/ 	.word	0x000000ff
        /*01c4*/ 	.word	0x00000060
        /*01c8*/ 	.short	0x0100
        /*01ca*/ 	.byte	0x07
	.zero		1


	//   ....[13]....
        /*01cc*/ 	.word	0x000007a0
        /*01d0*/ 	.word	0x000000ff
        /*01d4*/ 	.word	0x00000078
        /*01d8*/ 	.short	0x0100
        /*01da*/ 	.byte	0x07
	.zero		1


	//   ....[14]....
        /*01dc*/ 	.word	0x000007b0
        /*01e0*/ 	.word	0x000000ff
        /*01e4*/ 	.word	0x00000068
        /*01e8*/ 	.short	0x0100
        /*01ea*/ 	.byte	0x07
	.zero		1


	//   ....[15]....
        /*01ec*/ 	.word	0x000007c0
        /*01f0*/ 	.word	0x000000ff
        /*01f4*/ 	.word	0x00000080
        /*01f8*/ 	.short	0x0100
        /*01fa*/ 	.byte	0x07
	.zero		1


	//   ....[16]....
        /*01fc*/ 	.word	0x000007d0
        /*0200*/ 	.word	0x000000ff
        /*0204*/ 	.word	0x00000070
        /*0208*/ 	.short	0x0100
        /*020a*/ 	.byte	0x07
	.zero		1


	//   ....[17]....
        /*020c*/ 	.word	0x000007e0
        /*0210*/ 	.word	0x000000ff
        /*0214*/ 	.word	0x00000088
        /*0218*/ 	.short	0x0100
        /*021a*/ 	.byte	0x07
	.zero		1


	//   ....[18]....
        /*021c*/ 	.word	0x000008d0
        /*0220*/ 	.word	0x000000ff
        /*0224*/ 	.word	0x00000090
        /*0228*/ 	.short	0x0100
        /*022a*/ 	.byte	0x05
	.zero		1


	//   ....[19]....
        /*022c*/ 	.word	0x000008e0
        /*0230*/ 	.word	0x000000ff
        /*0234*/ 	.word	0x00000098
        /*0238*/ 	.short	0x0100
        /*023a*/ 	.byte	0x05
	.zero		1


	//   ....[20]....
        /*023c*/ 	.word	0x00000a20
        /*0240*/ 	.word	0x000000ff
        /*0244*/ 	.word	0x000000a0
        /*0248*/ 	.short	0x0100
        /*024a*/ 	.byte	0x05
	.zero		1


	//   ....[21]....
        /*024c*/ 	.word	0x00000a30
        /*0250*/ 	.word	0x000000ff
        /*0254*/ 	.word	0x000000b0
        /*0258*/ 	.short	0x0100
        /*025a*/ 	.byte	0x05
	.zero		1


	//   ....[22]....
        /*025c*/ 	.word	0x00000a40
        /*0260*/ 	.word	0x000000ff
        /*0264*/ 	.word	0x000000a8
        /*0268*/ 	.short	0x0100
        /*026a*/ 	.byte	0x05
	.zero		1


	//   ....[23]....
        /*026c*/ 	.word	0x00000a50
        /*0270*/ 	.word	0x000000ff
        /*0274*/ 	.word	0x000000b8
        /*0278*/ 	.short	0x0100
        /*027a*/ 	.byte	0x05
	.zero		1


	//   ....[24]....
        /*027c*/ 	.word	0x00000b80
        /*0280*/ 	.word	0x000000ff
        /*0284*/ 	.word	0x000000c0
        /*0288*/ 	.short	0x0100
        /*028a*/ 	.byte	0x07
	.zero		1


	//   ....[25]....
        /*028c*/ 	.word	0x00000b90
        /*0290*/ 	.word	0x000000ff
        /*0294*/ 	.word	0x000000e0
        /*0298*/ 	.short	0x0100
        /*029a*/ 	.byte	0x07
	.zero		1


	//   ....[26]....
        /*029c*/ 	.word	0x00000ba0
        /*02a0*/ 	.word	0x000000ff
        /*02a4*/ 	.word	0x000000c8
        /*02a8*/ 	.short	0x0100
        /*02aa*/ 	.byte	0x07
	.zero		1


	//   ....[27]....
        /*02ac*/ 	.word	0x00000bb0
        /*02b0*/ 	.word	0x000000ff
        /*02b4*/ 	.word	0x000000e8
        /*02b8*/ 	.short	0x0100
        /*02ba*/ 	.byte	0x07
	.zero		1


	//   ....[28]....
        /*02bc*/ 	.word	0x00000bc0
        /*02c0*/ 	.word	0x000000ff
        /*02c4*/ 	.word	0x000000d0
        /*02c8*/ 	.short	0x0100
        /*02ca*/ 	.byte	0x07
	.zero		1


	//   ....[29]....
        /*02cc*/ 	.word	0x00000bd0
        /*02d0*/ 	.word	0x000000ff
        /*02d4*/ 	.word	0x000000f0
        /*02d8*/ 	.short	0x0100
        /*02da*/ 	.byte	0x07
	.zero		1


	//   ....[30]....
        /*02dc*/ 	.word	0x00000be0
        /*02e0*/ 	.word	0x000000ff
        /*02e4*/ 	.word	0x000000d8
        /*02e8*/ 	.short	0x0100
        /*02ea*/ 	.byte	0x07
	.zero		1


	//   ....[31]....
        /*02ec*/ 	.word	0x00000bf0
        /*02f0*/ 	.word	0x000000ff
        /*02f4*/ 	.word	0x000000f8
        /*02f8*/ 	.short	0x0100
        /*02fa*/ 	.byte	0x07
	.zero		1


	//   ....[32]....
        /*02fc*/ 	.word	0x00000ce0
        /*0300*/ 	.word	0x000000ff
        /*0304*/ 	.word	0x00000100
        /*0308*/ 	.short	0x0100
        /*030a*/ 	.byte	0x05
	.zero		1


	//   ....[33]....
        /*030c*/ 	.word	0x00000cf0
        /*0310*/ 	.word	0x000000ff
        /*0314*/ 	.word	0x00000110
        /*0318*/ 	.short	0x0100
        /*031a*/ 	.byte	0x05
	.zero		1


	//   ....[34]....
        /*031c*/ 	.word	0x00000d00
        /*0320*/ 	.word	0x000000ff
        /*0324*/ 	.word	0x00000108
        /*0328*/ 	.short	0x0100
        /*032a*/ 	.byte	0x05
	.zero		1


	//   ....[35]....
        /*032c*/ 	.word	0x00000d10
        /*0330*/ 	.word	0x000000ff
        /*0334*/ 	.word	0x00000118
        /*0338*/ 	.short	0x0100
        /*033a*/ 	.byte	0x05
	.zero		1


	//   ....[36]....
        /*033c*/ 	.word	0x000015e0
        /*0340*/ 	.word	0x00000002
        /*0344*/ 	.word	0x00000110
        /*0348*/ 	.short	0x010a
        /*034a*/ 	.byte	0xff
	.zero		1


	//   ....[37]....
        /*034c*/ 	.word	0x00001610
        /*0350*/ 	.word	0x00000002
        /*0354*/ 	.word	0x00000100
        /*0358*/ 	.short	0x0101
        /*035a*/ 	.byte	0xff
	.zero		1


	//   ....[38]....
        /*035c*/ 	.word	0x000016e0
        /*0360*/ 	.word	0x000000ff
        /*0364*/ 	.word	0x00000030
        /*0368*/ 	.short	0x010a
        /*036a*/ 	.byte	0x05
	.zero		1


	//   ....[39]....
        /*036c*/ 	.word	0x00001780
        /*0370*/ 	.word	0x000000ff
        /*0374*/ 	.word	0x00000030
        /*0378*/ 	.short	0x010a
        /*037a*/ 	.byte	0x21
	.zero		1


	//   ....[40]....
        /*037c*/ 	.word	0x000018d0
        /*0380*/ 	.word	0x000000ff
        /*0384*/ 	.word	0x00000030
        /*0388*/ 	.short	0x010a
        /*038a*/ 	.byte	0x08
	.zero		1


	//   ....[41]....
        /*038c*/ 	.word	0x000019e0
        /*0390*/ 	.word	0x000000ff
        /*0394*/ 	.word	0x00000098
        /*0398*/ 	.short	0x0101
        /*039a*/ 	.byte	0x04
	.zero		1


	//   ....[42]....
        /*039c*/ 	.word	0x00001a00
        /*03a0*/ 	.word	0x000000ff
        /*03a4*/ 	.word	0x00000030
        /*03a8*/ 	.short	0x010a
        /*03aa*/ 	.byte	0x05
	.zero		1


	//   ....[43]....
        /*03ac*/ 	.word	0x00001a80
        /*03b0*/ 	.word	0x000000ff
        /*03b4*/ 	.word	0x00000030
        /*03b8*/ 	.short	0x010a
        /*03ba*/ 	.byte	0x11
	.zero		1


	//   ....[44]....
        /*03bc*/ 	.word	0x00001bd0
        /*03c0*/ 	.word	0x000000ff
        /*03c4*/ 	.word	0x00000030
        /*03c8*/ 	.short	0x010a
        /*03ca*/ 	.byte	0x08
	.zero		1


	//   ....[45]....
        /*03cc*/ 	.word	0x00001d10
        /*03d0*/ 	.word	0x00000002
        /*03d4*/ 	.word	0x000000a0
        /*03d8*/ 	.short	0x010a
        /*03da*/ 	.byte	0xff
	.zero		1


	//   ....[46]....
        /*03dc*/ 	.word	0x00001dd0
        /*03e0*/ 	.word	0x00000002
        /*03e4*/ 	.word	0x00000000
        /*03e8*/ 	.short	0x0101
        /*03ea*/ 	.byte	0xff
	.zero		1


	//   ....[47]....
        /*03ec*/ 	.word	0x00002330
        /*03f0*/ 	.word	0x000000ff
        /*03f4*/ 	.word	0x00000000
        /*03f8*/ 	.short	0x010a
        /*03fa*/ 	.byte	0x05
	.zero		1


	//   ....[48]....
        /*03fc*/ 	.word	0x000023c0
        /*0400*/ 	.word	0x000000ff
        /*0404*/ 	.word	0x00000000
        /*0408*/ 	.short	0x010a
        /*040a*/ 	.byte	0x05
	.zero		1


	//   ....[49]....
        /*040c*/ 	.word	0x00002450
        /*0410*/ 	.word	0x000000ff
        /*0414*/ 	.word	0x00000000
        /*0418*/ 	.short	0x010a
        /*041a*/ 	.byte	0x05
	.zero		1


	//   ....[50]....
        /*041c*/ 	.word	0x000024e0
        /*0420*/ 	.word	0x000000ff
        /*0424*/ 	.word	0x00000000
        /*0428*/ 	.short	0x010a
        /*042a*/ 	.byte	0x05
	.zero		1


	//   ....[51]....
        /*042c*/ 	.word	0x00002570
        /*0430*/ 	.word	0x000000ff
        /*0434*/ 	.word	0x00000000
        /*0438*/ 	.short	0x010a
        /*043a*/ 	.byte	0x05
	.zero		1


	//   ....[52]....
        /*043c*/ 	.word	0x00002610
        /*0440*/ 	.word	0x00000000
        /*0444*/ 	.word	0x00000000
        /*0448*/ 	.short	0x010a
        /*044a*/ 	.byte	0xff
	.zero		1


	//   ....[53]....
        /*044c*/ 	.word	0x00002730
        /*0450*/ 	.word	0x00000000
        /*0454*/ 	.word	0x00000100
        /*0458*/ 	.short	0x010a
        /*045a*/ 	.byte	0xff
	.zero		1


	//   ....[54]....
        /*045c*/ 	.word	0x000027a0
        /*0460*/ 	.word	0x00000000
        /*0464*/ 	.word	0x00000000
        /*0468*/ 	.short	0x0101
        /*046a*/ 	.byte	0xff
	.zero		1


	//   ....[55]....
        /*046c*/ 	.word	0x000027c0
        /*0470*/ 	.word	0x000000ff
        /*0474*/ 	.word	0x000000b0
        /*0478*/ 	.short	0x010a
        /*047a*/ 	.byte	0x05
	.zero		1


	//   ....[56]....
        /*047c*/ 	.word	0x000028e0
        /*0480*/ 	.word	0x00000000
        /*0484*/ 	.word	0x000000a0
        /*0488*/ 	.short	0x010a
        /*048a*/ 	.byte	0xff
	.zero		1


	//   ....[57]....
        /*048c*/ 	.word	0x000029e0
        /*0490*/ 	.word	0x00000000
        /*0494*/ 	.word	0x00000000
        /*0498*/ 	.short	0x0101
        /*049a*/ 	.byte	0xff
	.zero		1


	//   ....[58]....
        /*049c*/ 	.word	0x00002a70
        /*04a0*/ 	.word	0x000000ff
        /*04a4*/ 	.word	0x000000b0
        /*04a8*/ 	.short	0x0106
        /*04aa*/ 	.byte	0x05
	.zero		1


	//   ....[59]....
        /*04ac*/ 	.word	0x00002a90
        /*04b0*/ 	.word	0x000000ff
        /*04b4*/ 	.word	0x000000b0
        /*04b8*/ 	.short	0x010a
        /*04ba*/ 	.byte	0x05
	.zero		1


	//   ....[60]....
        /*04bc*/ 	.word	0x00002b20
        /*04c0*/ 	.word	0x000000ff
        /*04c4*/ 	.word	0x000000b0
        /*04c8*/ 	.short	0x0106
        /*04ca*/ 	.byte	0x04
	.zero		1


	//   ....[61]....
        /*04cc*/ 	.word	0x00002b60
        /*04d0*/ 	.word	0x00000000
        /*04d4*/ 	.word	0x000000b0
        /*04d8*/ 	.short	0x010a
        /*04da*/ 	.byte	0xff
	.zero		1


	//   ....[62]....
        /*04dc*/ 	.word	0x000030a0
        /*04e0*/ 	.word	0x00000000
        /*04e4*/ 	.word	0x000000a0
        /*04e8*/ 	.short	0x010a
        /*04ea*/ 	.byte	0xff
	.zero		1


	//   ....[63]....
        /*04ec*/ 	.word	0x000031b0
        /*04f0*/ 	.word	0x00000003
        /*04f4*/ 	.word	0x00000000
        /*04f8*/ 	.short	0x0101
        /*04fa*/ 	.byte	0xff
	.zero		1


	//   ....[64]....
        /*04fc*/ 	.word	0x000031c0
        /*0500*/ 	.word	0x000000ff
        /*0504*/ 	.word	0x00000000
        /*0508*/ 	.short	0x010a
        /*050a*/ 	.byte	0x05
	.zero		1


	//   ....[65]....
        /*050c*/ 	.word	0x00003230
        /*0510*/ 	.word	0x000000ff
        /*0514*/ 	.word	0x000000e0
        /*0518*/ 	.short	0x010a
        /*051a*/ 	.byte	0x0e
	.zero		1


	//   ....[66]....
        /*051c*/ 	.word	0x00003300
        /*0520*/ 	.word	0x000000ff
        /*0524*/ 	.word	0x00000000
        /*0528*/ 	.short	0x010a
        /*052a*/ 	.byte	0x07
	.zero		1


	//   ....[67]....
        /*052c*/ 	.word	0x00003430
        /*0530*/ 	.word	0x000000ff
        /*0534*/ 	.word	0x00000000
        /*0538*/ 	.short	0x010a
        /*053a*/ 	.byte	0x13
	.zero		1


	//   ....[68]....
        /*053c*/ 	.word	0x000036d0
        /*0540*/ 	.word	0x000000ff
        /*0544*/ 	.word	0x00000000
        /*0548*/ 	.short	0x010a
        /*054a*/ 	.byte	0x05
	.zero		1


	//   ....[69]....
        /*054c*/ 	.word	0x00003760
        /*0550*/ 	.word	0x000000ff
        /*0554*/ 	.word	0x00000000
        /*0558*/ 	.short	0x010a
        /*055a*/ 	.byte	0x05
	.zero		1


	//   ....[70]....
        /*055c*/ 	.word	0x000037f0
        /*0560*/ 	.word	0x000000ff
        /*0564*/ 	.word	0x00000000
        /*0568*/ 	.short	0x010a
        /*056a*/ 	.byte	0x05
	.zero		1


	//   ....[71]....
        /*056c*/ 	.word	0x00003880
        /*0570*/ 	.word	0x000000ff
        /*0574*/ 	.word	0x00000000
        /*0578*/ 	.short	0x010a
        /*057a*/ 	.byte	0x06
	.zero		1


	//   ....[72]....
        /*057c*/ 	.word	0x00003cf0
        /*0580*/ 	.word	0x00000000
        /*0584*/ 	.word	0x000000a0
        /*0588*/ 	.short	0x010a
        /*058a*/ 	.byte	0xff
	.zero		1


	//   ....[73]....
        /*058c*/ 	.word	0x00003db0
        /*0590*/ 	.word	0x00000000
        /*0594*/ 	.word	0x00000000
        /*0598*/ 	.short	0x0101
        /*059a*/ 	.byte	0xff
	.zero		1


	//   ....[74]....
        /*059c*/ 	.word	0x000040d0
        /*05a0*/ 	.word	0x000000ff
        /*05a4*/ 	.word	0x00000098
        /*05a8*/ 	.short	0x010a
        /*05aa*/ 	.byte	0x07
	.zero		1


	//   ....[75]....
        /*05ac*/ 	.word	0x000042c0
        /*05b0*/ 	.word	0x000000ff
        /*05b4*/ 	.word	0x00000078
        /*05b8*/ 	.short	0x010a
        /*05ba*/ 	.byte	0x07
	.zero		1


	//   ....[76]....
        /*05bc*/ 	.word	0x00004440
        /*05c0*/ 	.word	0x000000ff
        /*05c4*/ 	.word	0x00000060
        /*05c8*/ 	.short	0x010b
        /*05ca*/ 	.byte	0x07
	.zero		1


	//   ....[77]....
        /*05cc*/ 	.word	0x00004450
        /*05d0*/ 	.word	0x000000ff
        /*05d4*/ 	.word	0x00000000
        /*05d8*/ 	.short	0x0101
        /*05da*/ 	.byte	0x08
	.zero		1


	//   ....[78]....
        /*05dc*/ 	.word	0x00004460
        /*05e0*/ 	.word	0x000000ff
        /*05e4*/ 	.word	0x00000080
        /*05e8*/ 	.short	0x010a
        /*05ea*/ 	.byte	0x07
	.zero		1


	//   ....[79]....
        /*05ec*/ 	.word	0x000045e0
        /*05f0*/ 	.word	0x000000ff
        /*05f4*/ 	.word	0x00000068
        /*05f8*/ 	.short	0x010b
        /*05fa*/ 	.byte	0x07
	.zero		1


	//   ....[80]....
        /*05fc*/ 	.word	0x00004620
        /*0600*/ 	.word	0x000000ff
        /*0604*/ 	.word	0x00000000
        /*0608*/ 	.short	0x0101
        /*060a*/ 	.byte	0x08
	.zero		1


	//   ....[81]....
        /*060c*/ 	.word	0x00004660
        /*0610*/ 	.word	0x000000ff
        /*0614*/ 	.word	0x00000088
        /*0618*/ 	.short	0x010a
        /*061a*/ 	.byte	0x07
	.zero		1


	//   ....[82]....
        /*061c*/ 	.word	0x000048a0
        /*0620*/ 	.word	0x000000ff
        /*0624*/ 	.word	0x00000070
        /*0628*/ 	.short	0x010b
        /*062a*/ 	.byte	0x07
	.zero		1


	//   ....[83]....
        /*062c*/ 	.word	0x000048c0
        /*0630*/ 	.word	0x000000ff
        /*0634*/ 	.word	0x00000000
        /*0638*/ 	.short	0x0101
        /*063a*/ 	.byte	0x0d
	.zero		1


	//   ....[84]....
        /*063c*/ 	.word	0x000048f0
        /*0640*/ 	.word	0x000000ff
        /*0644*/ 	.word	0x00000078
        /*0648*/ 	.short	0x010a
        /*064a*/ 	.byte	0x07
	.zero		1


	//   ....[85]....
        /*064c*/ 	.word	0x00004910
        /*0650*/ 	.word	0x000000ff
        /*0654*/ 	.word	0x00000080
        /*0658*/ 	.short	0x010a
        /*065a*/ 	.byte	0x07
	.zero		1


	//   ....[86]....
        /*065c*/ 	.word	0x00004950
        /*0660*/ 	.word	0x00000000
        /*0664*/ 	.word	0x00000088
        /*0668*/ 	.short	0x010a
        /*066a*/ 	.byte	0xff
	.zero		1


	//   ....[87]....
        /*066c*/ 	.word	0x00004cb0
        /*0670*/ 	.word	0x00000000
        /*0674*/ 	.word	0x000000a0
        /*0678*/ 	.short	0x010a
        /*067a*/ 	.byte	0xff
	.zero		1


	//   ....[88]....
        /*067c*/ 	.word	0x00004dc0
        /*0680*/ 	.word	0x00000000
        /*0684*/ 	.word	0x00000000
        /*0688*/ 	.short	0x0101
        /*068a*/ 	.byte	0xff
	.zero		1


	//   ....[89]....
        /*068c*/ 	.word	0x00005840
        /*0690*/ 	.word	0x000000ff
        /*0694*/ 	.word	0x00000060
        /*0698*/ 	.short	0x010a
        /*069a*/ 	.byte	0x30
	.zero		1


	//   ....[90]....
        /*069c*/ 	.word	0x00005880
        /*06a0*/ 	.word	0x00000040
        /*06a4*/ 	.word	0x000000c0
        /*06a8*/ 	.short	0x010a
        /*06aa*/ 	.byte	0xff
	.zero		1


	//   ....[91]....
        /*06ac*/ 	.word	0x000059e0
        /*06b0*/ 	.word	0x000000ff
        /*06b4*/ 	.word	0x00000060
        /*06b8*/ 	.short	0x010a
        /*06ba*/ 	.byte	0x30
	.zero		1


	//   ....[92]....
        /*06bc*/ 	.word	0x00005ae0
        /*06c0*/ 	.word	0x00000040
        /*06c4*/ 	.word	0x000000c0
        /*06c8*/ 	.short	0x010a
        /*06ca*/ 	.byte	0xff
	.zero		1


	//   ....[93]....
        /*06cc*/ 	.word	0x000065f0
        /*06d0*/ 	.word	0x00000000
        /*06d4*/ 	.word	0x00000000
        /*06d8*/ 	.short	0x0101
        /*06da*/ 	.byte	0xff
	.zero		1


	//   ....[94]....
        /*06dc*/ 	.word	0x00006600
        /*06e0*/ 	.word	0x00000002
        /*06e4*/ 	.word	0x00000060
        /*06e8*/ 	.short	0x010a
        /*06ea*/ 	.byte	0xff
	.zero		1


	//   ....[95]....
        /*06ec*/ 	.word	0x000066d0
        /*06f0*/ 	.word	0x00000002
        /*06f4*/ 	.word	0x00000060
        /*06f8*/ 	.short	0x010a
        /*06fa*/ 	.byte	0xff
	.zero		1


	//   ....[96]....
        /*06fc*/ 	.word	0x00007270
        /*0700*/ 	.word	0x00000000
        /*0704*/ 	.word	0x00000000
        /*0708*/ 	.short	0x0101
        /*070a*/ 	.byte	0xff
	.zero		1


	//   ....[97]....
        /*070c*/ 	.word	0x00007280
        /*0710*/ 	.word	0x00000004
        /*0714*/ 	.word	0x00000060
        /*0718*/ 	.short	0x010a
        /*071a*/ 	.byte	0xff
	.zero		1


	//   ....[98]....
        /*071c*/ 	.word	0x00007350
        /*0720*/ 	.word	0x00000004
        /*0724*/ 	.word	0x00000060
        /*0728*/ 	.short	0x010a
        /*072a*/ 	.byte	0xff
	.zero		1


	//   ....[99]....
        /*072c*/ 	.word	0x00007770
        /*0730*/ 	.word	0x000000ff
        /*0734*/ 	.word	0x00000000
        /*0738*/ 	.short	0x0101
        /*073a*/ 	.byte	0x05
	.zero		1


	//   ....[100]....
        /*073c*/ 	.word	0x00007f40
        /*0740*/ 	.word	0x00000000
        /*0744*/ 	.word	0x00000000
        /*0748*/ 	.short	0x0101
        /*074a*/ 	.byte	0xff
	.zero		1


	//   ....[101]....
        /*074c*/ 	.word	0x000081b0
        /*0750*/ 	.word	0x000000ff
        /*0754*/ 	.word	0x00000000
        /*0758*/ 	.short	0x0101
        /*075a*/ 	.byte	0x04
	.zero		1


	//   ....[102]....
        /*075c*/ 	.word	0x000081d0
        /*0760*/ 	.word	0x00000002
        /*0764*/ 	.word	0x00000110
        /*0768*/ 	.short	0x010a
        /*076a*/ 	.byte	0xff
	.zero		1


	//   ....[103]....
        /*076c*/ 	.word	0x00008230
        /*0770*/ 	.word	0x00000002
        /*0774*/ 	.word	0x00000030
        /*0778*/ 	.short	0x010a
        /*077a*/ 	.byte	0xff
	.zero		1


	//   ....[104]....
        /*077c*/ 	.word	0x00008290
        /*0780*/ 	.word	0x00000002
        /*0784*/ 	.word	0x00000030
        /*0788*/ 	.short	0x010a
        /*078a*/ 	.byte	0xff
	.zero		1


	//   ....[105]....
        /*078c*/ 	.word	0x000082e0
        /*0790*/ 	.word	0x00000002
        /*0794*/ 	.word	0x000000a0
        /*0798*/ 	.short	0x010a
        /*079a*/ 	.byte	0xff
	.zero		1


	//   ....[106]....
        /*079c*/ 	.word	0x00008340
        /*07a0*/ 	.word	0x00000000
        /*07a4*/ 	.word	0x00000000
        /*07a8*/ 	.short	0x010a
        /*07aa*/ 	.byte	0xff
	.zero		1


	//   ....[107]....
        /*07ac*/ 	.word	0x000083a0
        /*07b0*/ 	.word	0x00000000
        /*07b4*/ 	.word	0x00000000
        /*07b8*/ 	.short	0x010a
        /*07ba*/ 	.byte	0xff
	.zero		1


	//   ....[108]....
        /*07bc*/ 	.word	0x00008400
        /*07c0*/ 	.word	0x00000000
        /*07c4*/ 	.word	0x00000000
        /*07c8*/ 	.short	0x010a
        /*07ca*/ 	.byte	0xff
	.zero		1


	//   ....[109]....
        /*07cc*/ 	.word	0x00008460
        /*07d0*/ 	.word	0x00000000
        /*07d4*/ 	.word	0x00000000
        /*07d8*/ 	.short	0x010a
        /*07da*/ 	.byte	0xff
	.zero		1


	//   ....[110]....
        /*07dc*/ 	.word	0x000084c0
        /*07e0*/ 	.word	0x00000000
        /*07e4*/ 	.word	0x00000000
        /*07e8*/ 	.short	0x010a
        /*07ea*/ 	.byte	0xff
	.zero		1


	//   ....[111]....
        /*07ec*/ 	.word	0x00008510
        /*07f0*/ 	.word	0x00000000
        /*07f4*/ 	.word	0x00000100
        /*07f8*/ 	.short	0x010a
        /*07fa*/ 	.byte	0xff
	.zero		1


	//   ....[112]....
        /*07fc*/ 	.word	0x00008570
        /*0800*/ 	.word	0x00000000
        /*0804*/ 	.word	0x000000b0
        /*0808*/ 	.short	0x010a
        /*080a*/ 	.byte	0xff
	.zero		1


	//   ....[113]....
        /*080c*/ 	.word	0x000085c0
        /*0810*/ 	.word	0x00000000
        /*0814*/ 	.word	0x000000a0
        /*0818*/ 	.short	0x010a
        /*081a*/ 	.byte	0xff
	.zero		1


	//   ....[114]....
        /*081c*/ 	.word	0x00008620
        /*0820*/ 	.word	0x00000000
        /*0824*/ 	.word	0x000000b0
        /*0828*/ 	.short	0x010a
        /*082a*/ 	.byte	0xff
	.zero		1


	//   ....[115]....
        /*082c*/ 	.word	0x00008670
        /*0830*/ 	.word	0x00000000
        /*0834*/ 	.word	0x000000a0
        /*0838*/ 	.short	0x010a
        /*083a*/ 	.byte	0xff
	.zero		1


	//   ....[116]....
        /*083c*/ 	.word	0x000086d0
        /*0840*/ 	.word	0x00000002
        /*0844*/ 	.word	0x000000e0
        /*0848*/ 	.short	0x010a
        /*084a*/ 	.byte	0xff
	.zero		1


	//   ....[117]....
        /*084c*/ 	.word	0x00008730
        /*0850*/ 	.word	0x00000000
        /*0854*/ 	.word	0x00000000
        /*0858*/ 	.short	0x010a
        /*085a*/ 	.byte	0xff
	.zero		1


	//   ....[118]....
        /*085c*/ 	.word	0x00008790
        /*0860*/ 	.word	0x00000000
        /*0864*/ 	.word	0x00000000
        /*0868*/ 	.short	0x010a
        /*086a*/ 	.byte	0xff
	.zero		1


	//   ....[119]....
        /*086c*/ 	.word	0x000087f0
        /*0870*/ 	.word	0x00000000
        /*0874*/ 	.word	0x00000000
        /*0878*/ 	.short	0x010a
        /*087a*/ 	.byte	0xff
	.zero		1


	//   ....[120]....
        /*087c*/ 	.word	0x00008850
        /*0880*/ 	.word	0x00000000
        /*0884*/ 	.word	0x00000000
        /*0888*/ 	.short	0x010a
        /*088a*/ 	.byte	0xff
	.zero		1


	//   ....[121]....
        /*088c*/ 	.word	0x000088b0
        /*0890*/ 	.word	0x00000000
        /*0894*/ 	.word	0x00000000
        /*0898*/ 	.short	0x010a
        /*089a*/ 	.byte	0xff
	.zero		1


	//   ....[122]....
        /*089c*/ 	.word	0x00008900
        /*08a0*/ 	.word	0x00000000
        /*08a4*/ 	.word	0x000000a0
        /*08a8*/ 	.short	0x010a
        /*08aa*/ 	.byte	0xff
	.zero		1


	//   ....[123]....
        /*08ac*/ 	.word	0x00008960
        /*08b0*/ 	.word	0x00000000
        /*08b4*/ 	.word	0x00000098
        /*08b8*/ 	.short	0x010a
        /*08ba*/ 	.byte	0xff
	.zero		1


	//   ....[124]....
        /*08bc*/ 	.word	0x000089c0
        /*08c0*/ 	.word	0x00000000
        /*08c4*/ 	.word	0x00000078
        /*08c8*/ 	.short	0x010a
        /*08ca*/ 	.byte	0xff
	.zero		1


	//   ....[125]....
        /*08cc*/ 	.word	0x00008a20
        /*08d0*/ 	.word	0x00000000
        /*08d4*/ 	.word	0x00000080
        /*08d8*/ 	.short	0x010a
        /*08da*/ 	.byte	0xff
	.zero		1


	//   ....[126]....
        /*08dc*/ 	.word	0x00008a80
        /*08e0*/ 	.word	0x00000000
        /*08e4*/ 	.word	0x00000088
        /*08e8*/ 	.short	0x010a
        /*08ea*/ 	.byte	0xff
	.zero		1


	//   ....[127]....
        /*08ec*/ 	.word	0x00008ae0
        /*08f0*/ 	.word	0x00000000
        /*08f4*/ 	.word	0x00000078
        /*08f8*/ 	.short	0x010a
        /*08fa*/ 	.byte	0xff
	.zero		1


	//   ....[128]....
        /*08fc*/ 	.word	0x00008b40
        /*0900*/ 	.word	0x00000000
        /*0904*/ 	.word	0x00000080
        /*0908*/ 	.short	0x010a
        /*090a*/ 	.byte	0xff
	.zero		1


	//   ....[129]....
        /*090c*/ 	.word	0x00008b90
        /*0910*/ 	.word	0x00000000
        /*0914*/ 	.word	0x000000a0
        /*0918*/ 	.short	0x010a
        /*091a*/ 	.byte	0xff
	.zero		1


	//   ....[130]....
        /*091c*/ 	.word	0x00008bf0
        /*0920*/ 	.word	0x00000000
        /*0924*/ 	.word	0x00000060
        /*0928*/ 	.short	0x010a
        /*092a*/ 	.byte	0xff
	.zero		1


	//   ....[131]....
        /*092c*/ 	.word	0x00008c40
        /*0930*/ 	.word	0x00000040
        /*0934*/ 	.word	0x000000c0
        /*0938*/ 	.short	0x010a
        /*093a*/ 	.byte	0xff
	.zero		1


	//   ....[132]....
        /*093c*/ 	.word	0x00008c90
        /*0940*/ 	.word	0x00000002
        /*0944*/ 	.word	0x00000060
        /*0948*/ 	.short	0x010a
        /*094a*/ 	.byte	0xff
	.zero		1


	//   ....[133]....
        /*094c*/ 	.word	0x00008ce0
        /*0950*/ 	.word	0x00000004
        /*0954*/ 	.word	0x00000060
        /*0958*/ 	.short	0x010a
        /*095a*/ 	.byte	0xff
	.zero		1


	//----- nvinfo : EIATTR_NUM_MBARRIERS
	.align		4
.L_47:
        /*095c*/ 	.byte	0x03, 0x38
        /*095e*/ 	.short	0x0024


	//----- nvinfo : EIATTR_EXIT_INSTR_OFFSETS
	.align		4
        /*0960*/ 	.byte	0x04, 0x1c
        /*0962*/ 	.short	(.L_49 - .L_48)


	//   ....[0]....
.L_48:
        /*0964*/ 	.word	0x00002640


	//   ....[1]....
        /*0968*/ 	.word	0x00002b30


	//   ....[2]....
        /*096c*/ 	.word	0x00002b90


	//   ....[3]....
        /*0970*/ 	.word	0x00003ae0


	//   ....[4]....
        /*0974*/ 	.word	0x00004980


	//   ....[5]....
        /*0978*/ 	.word	0x000049c0


	//   ....[6]....
        /*097c*/ 	.word	0x000080a0


	//   ....[7]....
        /*0980*/ 	.word	0x00008120


	//   ....[8]....
        /*0984*/ 	.word	0x00008150


	//   ....[9]....
        /*0988*/ 	.word	0x000081c0


	//----- nvinfo : EIATTR_MAX_THREADS
	.align		4
.L_49:
        /*098c*/ 	.byte	0x04, 0x05
        /*098e*/ 	.short	(.L_51 - .L_50)
.L_50:
        /*0990*/ 	.word	0x00000100
        /*0994*/ 	.word	0x00000001
        /*0998*/ 	.word	0x00000001


	//----- nvinfo : EIATTR_CRS_STACK_SIZE
	.align		4
.L_51:
        /*099c*/ 	.byte	0x04, 0x1e
        /*099e*/ 	.short	(.L_53 - .L_52)
.L_52:
        /*09a0*/ 	.word	0x00000000


	//----- nvinfo : EIATTR_CBANK_PARAM_SIZE
	.align		4
.L_53:
        /*09a4*/ 	.byte	0x03, 0x19
        /*09a6*/ 	.short	0x0800


	//----- nvinfo : EIATTR_PARAM_CBANK
	.align		4
        /*09a8*/ 	.byte	0x04, 0x0a
        /*09aa*/ 	.short	(.L_55 - .L_54)
	.align		4
.L_54:
        /*09ac*/ 	.word	index@(.nv.constant0._ZN7cutlass13device_kernelINS_4gemm6kernel13GemmUniversalIN4cute5tupleIJiiiiEEENS1_10collective13CollectiveMmaINS1_35MainloopSm100TmaUmmaWarpSpecializedILi6ELi2ELi4ENS5_IJNS4_1CILi1EEESB_SB_EEEEENS5_IJNSA_ILi64EEENSA_ILi192EEESE_EEENS_10bfloat16_tENS5_IJlSB_lEEESH_SI_NS4_8TiledMMAINS4_8MMA_AtomIJNS4_20SM100_MMA_F16BF16_SSISH_SH_fLi64ELi192ELNS4_4UMMA5MajorE0ELSN_0ELNSM_7ScaleInE0ELSO_0EEEEEENS4_6LayoutISC_NS5_IJNSA_ILi0EEESS_SS_EEEEENS5_IJNS4_10UnderscoreESV_SV_EEEEENS4_13SM90_TMA_LOADENS4_14ComposedLayoutINS4_7SwizzleILi3ELi4ELi3EEENS4_18smem_ptr_flag_bitsILi16EEENSR_INS5_IJNSA_ILi8EEESE_EEENS5_IJSE_SB_EEEEEEEvNS4_8identityESY_S18_vS19_EENS_8epilogue10collective18CollectiveEpilogueINS1B_23Sm100TmaWarpSpecializedILi3ELi2ELi32ELb1ELb0EEEJSG_NS5_IJNSR_ISE_SB_EES1G_EEESH_SI_SH_SI_NS1B_6fusion15FusionCallbacksIS1F_NS1I_17LinearCombinationISH_fSH_fLNS_15FloatRoundStyleE2EEESG_S1H_JEEENS4_5SM1004TMEM4LOAD26SM100_TMEM_LOAD_16dp256b8xESY_S18_NS4_17SM75_U32x4_LDSM_NENS4_14SM90_TMA_STOREES18_NS4_17SM90_U32x4_STSM_NENS4_39AutoVectorizingCopyWithAssumedAlignmentILi128EEEEEEvvEEEEvNT_6ParamsE)
        /*09b0*/ 	.short	0x0380
        /*09b2*/ 	.short	0x0800


	//----- nvinfo : EIATTR_SW_WAR
	.align		4
.L_55:
        /*09b4*/ 	.byte	0x04, 0x36
        /*09b6*/ 	.short	(.L_57 - .L_56)
.L_56:
        /*09b8*/ 	.word	0x00000008
.L_57:


//--------------------- .nv.callgraph             --------------------------
	.section	.nv.callgraph,"",@"SHT_CUDA_CALLGRAPH"
	.align	4
	.sectionentsize	8
	.align		4
        /*0000*/ 	.word	0x00000000
	.align		4
        /*0004*/ 	.word	0xffffffff
	.align		4
        /*0008*/ 	.word	index@(_ZN7cutlass13device_kernelINS_4gemm6kernel13GemmUniversalIN4cute5tupleIJiiiiEEENS1_10collective13CollectiveMmaINS1_35MainloopSm100TmaUmmaWarpSpecializedILi6ELi2ELi4ENS5_IJNS4_1CILi1EEESB_SB_EEEEENS5_IJNSA_ILi64EEENSA_ILi192EEESE_EEENS_10bfloat16_tENS5_IJlSB_lEEESH_SI_NS4_8TiledMMAINS4_8MMA_AtomIJNS4_20SM100_MMA_F16BF16_SSISH_SH_fLi64ELi192ELNS4_4UMMA5MajorE0ELSN_0ELNSM_7ScaleInE0ELSO_0EEEEEENS4_6LayoutISC_NS5_IJNSA_ILi0EEESS_SS_EEEEENS5_IJNS4_10UnderscoreESV_SV_EEEEENS4_13SM90_TMA_LOADENS4_14ComposedLayoutINS4_7SwizzleILi3ELi4ELi3EEENS4_18smem_ptr_flag_bitsILi16EEENSR_INS5_IJNSA_ILi8EEESE_EEENS5_IJSE_SB_EEEEEEEvNS4_8identityESY_S18_vS19_EENS_8epilogue10collective18CollectiveEpilogueINS1B_23Sm100TmaWarpSpecializedILi3ELi2ELi32ELb1ELb0EEEJSG_NS5_IJNSR_ISE_SB_EES1G_EEESH_SI_SH_SI_NS1B_6fusion15FusionCallbacksIS1F_NS1I_17LinearCombinationISH_fSH_fLNS_15FloatRoundStyleE2EEESG_S1H_JEEENS4_5SM1004TMEM4LOAD26SM100_TMEM_LOAD_16dp256b8xESY_S18_NS4_17SM75_U32x4_LDSM_NENS4_14SM90_TMA_STOREES18_NS4_17SM90_U32x4_STSM_NENS4_39AutoVectorizingCopyWithAssumedAlignmentILi128EEEEEEvvEEEEvNT_6ParamsE)
	.align		4
        /*000c*/ 	.word	index@(__assertfail)
	.align		4
        /*0010*/ 	.word	0x00000000
	.align		4
        /*0014*/ 	.word	0xfffffffe
	.align		4
        /*0018*/ 	.word	0x00000000
	.align		4
        /*001c*/ 	.word	0xfffffffd
	.align		4
        /*0020*/ 	.word	0x00000000
	.align		4
        /*0024*/ 	.word	0xfffffffc


//--------------------- .nv.constant4             --------------------------
	.section	.nv.constant4,"a",@progbits
	.align	8
	.align		8
.nv.constant4:
        /*0000*/ 	.dword	__assertfail
	.align		8
        /*0008*/ 	.dword	__unnamed_1
	.align		8
        /*0010*/ 	.dword	__unnamed_2
	.align		8
        /*0018*/ 	.dword	_ZN40_INTERNAL_6db2ee09_4_k_cu_65a37c27_103804cuda3std3__45__cpo5beginE
	.align		8
        /*0020*/ 	.dword	_ZN40_INTERNAL_6db2ee09_4_k_cu_65a37c27_103804cuda3std3__45__cpo3endE
	.align		8
        /*0028*/ 	.dword	_ZN40_INTERNAL_6db2ee09_4_k_cu_65a37c27_103804cuda3std3__45__cpo6cbeginE
	.align		8
        /*0030*/ 	.dword	_ZN40_INTERNAL_6db2ee09_4_k_cu_65a37c27_103804cuda3std3__45__cpo4cendE
	.align		8
        /*0038*/ 	.dword	_ZN40_INTERNAL_6db2ee09_4_k_cu_65a37c27_103804cuda3std3__442_GLOBAL__N__6db2ee09_4_k_cu_65a37c27_103806ignoreE
	.align		8
        /*0040*/ 	.dword	_ZN40_INTERNAL_6db2ee09_4_k_cu_65a37c27_103804cuda3std3__419piecewise_constructE
	.align		8
        /*0048*/ 	.dword	_ZN40_INTERNAL_6db2ee09_4_k_cu_65a37c27_103804cuda3std3__48in_placeE
	.align		8
        /*0050*/ 	.dword	_ZN40_INTERNAL_6db2ee09_4_k_cu_65a37c27_103804cuda3std6ranges3__45__cpo4swapE
	.align		8
        /*0058*/ 	.dword	_ZN40_INTERNAL_6db2ee09_4_k_cu_65a37c27_103804cuda3std6ranges3__45__cpo9iter_moveE
	.align		8
        /*0060*/ 	.dword	_ZN40_INTERNAL_6db2ee09_4_k_cu_65a37c27_103804cute7productE
	.align		8
        /*0068*/ 	.dword	_ZN40_INTERNAL_6db2ee09_4_k_cu_65a37c27_103804cute1_E
	.align		8
        /*0070*/ 	.dword	$str$25
	.align		8
        /*0078*/ 	.dword	$str$26
	.align		8
        /*0080*/ 	.dword	$str$27
	.align		8
        /*0088*/ 	.dword	$str$28


//--------------------- .text._ZN7cutlass13device_kernelINS_4gemm6kernel13GemmUniversalIN4cute5tupleIJiiiiEEENS1_10collective13CollectiveMmaINS1_35MainloopSm100TmaUmmaWarpSpecializedILi6ELi2ELi4ENS5_IJNS4_1CILi1EEESB_SB_EEEEENS5_IJNSA_ILi64EEENSA_ILi192EEESE_EEENS_10bfloat16_tENS5_IJlSB_lEEESH_SI_NS4_8TiledMMAINS4_8MMA_AtomIJNS4_20SM100_MMA_F16BF16_SSISH_SH_fLi64ELi192ELNS4_4UMMA5MajorE0ELSN_0ELNSM_7ScaleInE0ELSO_0EEEEEENS4_6LayoutISC_NS5_IJNSA_ILi0EEESS_SS_EEEEENS5_IJNS4_10UnderscoreESV_SV_EEEEENS4_13SM90_TMA_LOADENS4_14ComposedLayoutINS4_7SwizzleILi3ELi4ELi3EEENS4_18smem_ptr_flag_bitsILi16EEENSR_INS5_IJNSA_ILi8EEESE_EEENS5_IJSE_SB_EEEEEEEvNS4_8identityESY_S18_vS19_EENS_8epilogue10collective18CollectiveEpilogueINS1B_23Sm100TmaWarpSpecializedILi3ELi2ELi32ELb1ELb0EEEJSG_NS5_IJNSR_ISE_SB_EES1G_EEESH_SI_SH_SI_NS1B_6fusion15FusionCallbacksIS1F_NS1I_17LinearCombinationISH_fSH_fLNS_15FloatRoundStyleE2EEESG_S1H_JEEENS4_5SM1004TMEM4LOAD26SM100_TMEM_LOAD_16dp256b8xESY_S18_NS4_17SM75_U32x4_LDSM_NENS4_14SM90_TMA_STOREES18_NS4_17SM90_U32x4_STSM_NENS4_39AutoVectorizingCopyWithAssumedAlignmentILi128EEEEEEvvEEEEvNT_6ParamsE --------------------------
	.section	.text._ZN7cutlass13device_kernelINS_4gemm6kernel13GemmUniversalIN4cute5tupleIJiiiiEEENS1_10collective13CollectiveMmaINS1_35MainloopSm100TmaUmmaWarpSpecializedILi6ELi2ELi4ENS5_IJNS4_1CILi1EEESB_SB_EEEEENS5_IJNSA_ILi64EEENSA_ILi192EEESE_EEENS_10bfloat16_tENS5_IJlSB_lEEESH_SI_NS4_8TiledMMAINS4_8MMA_AtomIJNS4_20SM100_MMA_F16BF16_SSISH_SH_fLi64ELi192ELNS4_4UMMA5MajorE0ELSN_0ELNSM_7ScaleInE0ELSO_0EEEEEENS4_6LayoutISC_NS5_IJNSA_ILi0EEESS_SS_EEEEENS5_IJNS4_10UnderscoreESV_SV_EEEEENS4_13SM90_TMA_LOADENS4_14ComposedLayoutINS4_7SwizzleILi3ELi4ELi3EEENS4_18smem_ptr_flag_bitsILi16EEENSR_INS5_IJNSA_ILi8EEESE_EEENS5_IJSE_SB_EEEEEEEvNS4_8identityESY_S18_vS19_EENS_8epilogue10collective18CollectiveEpilogueINS1B_23Sm100TmaWarpSpecializedILi3ELi2ELi32ELb1ELb0EEEJSG_NS5_IJNSR_ISE_SB_EES1G_EEESH_SI_SH_SI_NS1B_6fusion15FusionCallbacksIS1F_NS1I_17LinearCombinationISH_fSH_fLNS_15FloatRoundStyleE2EEESG_S1H_JEEENS4_5SM1004TMEM4LOAD26SM100_TMEM_LOAD_16dp256b8xESY_S18_NS4_17SM75_U32x4_LDSM_NENS4_14SM90_TMA_STOREES18_NS4_17SM90_U32x4_STSM_NENS4_39AutoVectorizingCopyWithAssumedAlignmentILi128EEEEEEvvEEEEvNT_6ParamsE,"ax",@progbits
	.align	128
.text._ZN7cutlass13device_kernelINS_4gemm6kernel13GemmUniversalIN4cute5tupleIJiiiiEEENS1_10collective13CollectiveMmaINS1_35MainloopSm100TmaUmmaWarpSpecializedILi6ELi2ELi4ENS5_IJNS4_1CILi1EEESB_SB_EEEEENS5_IJNSA_ILi64EEENSA_ILi192EEESE_EEENS_10bfloat16_tENS5_IJlSB_lEEESH_SI_NS4_8TiledMMAINS4_8MMA_AtomIJNS4_20SM100_MMA_F16BF16_SSISH_SH_fLi64ELi192ELNS4_4UMMA5MajorE0ELSN_0ELNSM_7ScaleInE0ELSO_0EEEEEENS4_6LayoutISC_NS5_IJNSA_ILi0EEESS_SS_EEEEENS5_IJNS4_10UnderscoreESV_SV_EEEEENS4_13SM90_TMA_LOADENS4_14ComposedLayoutINS4_7SwizzleILi3ELi4ELi3EEENS4_18smem_ptr_flag_bitsILi16EEENSR_INS5_IJNSA_ILi8EEESE_EEENS5_IJSE_SB_EEEEEEEvNS4_8identityESY_S18_vS19_EENS_8epilogue10collective18CollectiveEpilogueINS1B_23Sm100TmaWarpSpecializedILi3ELi2ELi32ELb1ELb0EEEJSG_NS5_IJNSR_ISE_SB_EES1G_EEESH_SI_SH_SI_NS1B_6fusion15FusionCallbacksIS1F_NS1I_17LinearCombinationISH_fSH_fLNS_15FloatRoundStyleE2EEESG_S1H_JEEENS4_5SM1004TMEM4LOAD26SM100_TMEM_LOAD_16dp256b8xESY_S18_NS4_17SM75_U32x4_LDSM_NENS4_14SM90_TMA_STOREES18_NS4_17SM90_U32x4_STSM_NENS4_39AutoVectorizingCopyWithAssumedAlignmentILi128EEEEEEvvEEEEvNT_6ParamsE:
        .type           _ZN7cutlass13device_kernelINS_4gemm6kernel13GemmUniversalIN4cute5tupleIJiiiiEEENS1_10collective13CollectiveMmaINS1_35MainloopSm100TmaUmmaWarpSpecializedILi6ELi2ELi4ENS5_IJNS4_1CILi1EEESB_SB_EEEEENS5_IJNSA_ILi64EEENSA_ILi192EEESE_EEENS_10bfloat16_tENS5_IJlSB_lEEESH_SI_NS4_8TiledMMAINS4_8MMA_AtomIJNS4_20SM100_MMA_F16BF16_SSISH_SH_fLi64ELi192ELNS4_4UMMA5MajorE0ELSN_0ELNSM_7ScaleInE0ELSO_0EEEEEENS4_6LayoutISC_NS5_IJNSA_ILi0EEESS_SS_EEEEENS5_IJNS4_10UnderscoreESV_SV_EEEEENS4_13SM90_TMA_LOADENS4_14ComposedLayoutINS4_7SwizzleILi3ELi4ELi3EEENS4_18smem_ptr_flag_bitsILi16EEENSR_INS5_IJNSA_ILi8EEESE_EEENS5_IJSE_SB_EEEEEEEvNS4_8identityESY_S18_vS19_EENS_8epilogue10collective18CollectiveEpilogueINS1B_23Sm100TmaWarpSpecializedILi3ELi2ELi32ELb1ELb0EEEJSG_NS5_IJNSR_ISE_SB_EES1G_EEESH_SI_SH_SI_NS1B_6fusion15FusionCallbacksIS1F_NS1I_17LinearCombinationISH_fSH_fLNS_15FloatRoundStyleE2EEESG_S1H_JEEENS4_5SM1004TMEM4LOAD26SM100_TMEM_LOAD_16dp256b8xESY_S18_NS4_17SM75_U32x4_LDSM_NENS4_14SM90_TMA_STOREES18_NS4_17SM90_U32x4_STSM_NENS4_39AutoVectorizingCopyWithAssumedAlignmentILi128EEEEEEvvEEEEvNT_6ParamsE,@function
        .size           _ZN7cutlass13device_kernelINS_4gemm6kernel13GemmUniversalIN4cute5tupleIJiiiiEEENS1_10collective13CollectiveMmaINS1_35MainloopSm100TmaUmmaWarpSpecializedILi6ELi2ELi4ENS5_IJNS4_1CILi1EEESB_SB_EEEEENS5_IJNSA_ILi64EEENSA_ILi192EEESE_EEENS_10bfloat16_tENS5_IJlSB_lEEESH_SI_NS4_8TiledMMAINS4_8MMA_AtomIJNS4_20SM100_MMA_F16BF16_SSISH_SH_fLi64ELi192ELNS4_4UMMA5MajorE0ELSN_0ELNSM_7ScaleInE0ELSO_0EEEEEENS4_6LayoutISC_NS5_IJNSA_ILi0EEESS_SS_EEEEENS5_IJNS4_10UnderscoreESV_SV_EEEEENS4_13SM90_TMA_LOADENS4_14ComposedLayoutINS4_7SwizzleILi3ELi4ELi3EEENS4_18smem_ptr_flag_bitsILi16EEENSR_INS5_IJNSA_ILi8EEESE_EEENS5_IJSE_SB_EEEEEEEvNS4_8identityESY_S18_vS19_EENS_8epilogue10collective18CollectiveEpilogueINS1B_23Sm100TmaWarpSpecializedILi3ELi2ELi32ELb1ELb0EEEJSG_NS5_IJNSR_ISE_SB_EES1G_EEESH_SI_SH_SI_NS1B_6fusion15FusionCallbacksIS1F_NS1I_17LinearCombinationISH_fSH_fLNS_15FloatRoundStyleE2EEESG_S1H_JEEENS4_5SM1004TMEM4LOAD26SM100_TMEM_LOAD_16dp256b8xESY_S18_NS4_17SM75_U32x4_LDSM_NENS4_14SM90_TMA_STOREES18_NS4_17SM90_U32x4_STSM_NENS4_39AutoVectorizingCopyWithAssumedAlignmentILi128EEEEEEvvEEEEvNT_6ParamsE,(.L_x_169 - _ZN7cutlass13device_kernelINS_4gemm6kernel13GemmUniversalIN4cute5tupleIJiiiiEEENS1_10collective13CollectiveMmaINS1_35MainloopSm100TmaUmmaWarpSpecializedILi6ELi2ELi4ENS5_IJNS4_1CILi1EEESB_SB_EEEEENS5_IJNSA_ILi64EEENSA_ILi192EEESE_EEENS_10bfloat16_tENS5_IJlSB_lEEESH_SI_NS4_8TiledMMAINS4_8MMA_AtomIJNS4_20SM100_MMA_F16BF16_SSISH_SH_fLi64ELi192ELNS4_4UMMA5MajorE0ELSN_0ELNSM_7ScaleInE0ELSO_0EEEEEENS4_6LayoutISC_NS5_IJNSA_ILi0EEESS_SS_EEEEENS5_IJNS4_10UnderscoreESV_SV_EEEEENS4_13SM90_TMA_LOADENS4_14ComposedLayoutINS4_7SwizzleILi3ELi4ELi3EEENS4_18smem_ptr_flag_bitsILi16EEENSR_INS5_IJNSA_ILi8EEESE_EEENS5_IJSE_SB_EEEEEEEvNS4_8identityESY_S18_vS19_EENS_8epilogue10collective18CollectiveEpilogueINS1B_23Sm100TmaWarpSpecializedILi3ELi2ELi32ELb1ELb0EEEJSG_NS5_IJNSR_ISE_SB_EES1G_EEESH_SI_SH_SI_NS1B_6fusion15FusionCallbacksIS1F_NS1I_17LinearCombinationISH_fSH_fLNS_15FloatRoundStyleE2EEESG_S1H_JEEENS4_5SM1004TMEM4LOAD26SM100_TMEM_LOAD_16dp256b8xESY_S18_NS4_17SM75_U32x4_LDSM_NENS4_14SM90_TMA_STOREES18_NS4_17SM90_U32x4_STSM_NENS4_39AutoVectorizingCopyWithAssumedAlignmentILi128EEEEEEvvEEEEvNT_6ParamsE)
        .other          _ZN7cutlass13device_kernelINS_4gemm6kernel13GemmUniversalIN4cute5tupleIJiiiiEEENS1_10collective13CollectiveMmaINS1_35MainloopSm100TmaUmmaWarpSpecializedILi6ELi2ELi4ENS5_IJNS4_1CILi1EEESB_SB_EEEEENS5_IJNSA_ILi64EEENSA_ILi192EEESE_EEENS_10bfloat16_tENS5_IJlSB_lEEESH_SI_NS4_8TiledMMAINS4_8MMA_AtomIJNS4_20SM100_MMA_F16BF16_SSISH_SH_fLi64ELi192ELNS4_4UMMA5MajorE0ELSN_0ELNSM_7ScaleInE0ELSO_0EEEEEENS4_6LayoutISC_NS5_IJNSA_ILi0EEESS_SS_EEEEENS5_IJNS4_10UnderscoreESV_SV_EEEEENS4_13SM90_TMA_LOADENS4_14ComposedLayoutINS4_7SwizzleILi3ELi4ELi3EEENS4_18smem_ptr_flag_bitsILi16EEENSR_INS5_IJNSA_ILi8EEESE_EEENS5_IJSE_SB_EEEEEEEvNS4_8identityESY_S18_vS19_EENS_8epilogue10collective18CollectiveEpilogueINS1B_23Sm100TmaWarpSpecializedILi3ELi2ELi32ELb1ELb0EEEJSG_NS5_IJNSR_ISE_SB_EES1G_EEESH_SI_SH_SI_NS1B_6fusion15FusionCallbacksIS1F_NS1I_17LinearCombinationISH_fSH_fLNS_15FloatRoundStyleE2EEESG_S1H_JEEENS4_5SM1004TMEM4LOAD26SM100_TMEM_LOAD_16dp256b8xESY_S18_NS4_17SM75_U32x4_LDSM_NENS4_14SM90_TMA_STOREES18_NS4_17SM90_U32x4_STSM_NENS4_39AutoVectorizingCopyWithAssumedAlignmentILi128EEEEEEvvEEEEvNT_6ParamsE,@"STO_CUDA_ENTRY STV_DEFAULT"
_ZN7cutlass13device_kernelINS_4gemm6kernel13GemmUniversalIN4cute5tupleIJiiiiEEENS1_10collective13CollectiveMmaINS1_35MainloopSm100TmaUmmaWarpSpecializedILi6ELi2ELi4ENS5_IJNS4_1CILi1EEESB_SB_EEEEENS5_IJNSA_ILi64EEENSA_ILi192EEESE_EEENS_10bfloat16_tENS5_IJlSB_lEEESH_SI_NS4_8TiledMMAINS4_8MMA_AtomIJNS4_20SM100_MMA_F16BF16_SSISH_SH_fLi64ELi192ELNS4_4UMMA5MajorE0ELSN_0ELNSM_7ScaleInE0ELSO_0EEEEEENS4_6LayoutISC_NS5_IJNSA_ILi0EEESS_SS_EEEEENS5_IJNS4_10UnderscoreESV_SV_EEEEENS4_13SM90_TMA_LOADENS4_14ComposedLayoutINS4_7SwizzleILi3ELi4ELi3EEENS4_18smem_ptr_flag_bitsILi16EEENSR_INS5_IJNSA_ILi8EEESE_EEENS5_IJSE_SB_EEEEEEEvNS4_8identityESY_S18_vS19_EENS_8epilogue10collective18CollectiveEpilogueINS1B_23Sm100TmaWarpSpecializedILi3ELi2ELi32ELb1ELb0EEEJSG_NS5_IJNSR_ISE_SB_EES1G_EEESH_SI_SH_SI_NS1B_6fusion15FusionCallbacksIS1F_NS1I_17LinearCombinationISH_fSH_fLNS_15FloatRoundStyleE2EEESG_S1H_JEEENS4_5SM1004TMEM4LOAD26SM100_TMEM_LOAD_16dp256b8xESY_S18_NS4_17SM75_U32x4_LDSM_NENS4_14SM90_TMA_STOREES18_NS4_17SM90_U32x4_STSM_NENS4_39AutoVectorizingCopyWithAssumedAlignmentILi128EEEEEEvvEEEEvNT_6ParamsE:
[----:B------:R-:W1:Y:S01]  /*0000*/  LDC R1, c[0x0][0x37c] ;  /* 0x0000df00ff017b82 */ /* 0x000e620000000800 */
[----:B------:R-:W2:Y:S01]  /*0010*/  S2R R101, SR_TID.X ;  /* 0x0000000000657919 */ /* 0x000ea20000002100 */
[----:B------:R-:W3:Y:S01]  /*0020*/  LDCU.64 UR4, c[0x0][0x890] ;  /* 0x00011200ff0477ac */ /* 0x000ee20008000a00 */
[----:B------:R-:W-:Y:S02]  /*0030*/  PRMT R88, RZ, 0x7610, R88 ;  /* 0x00007610ff587816 */ /* 0x000fe40000000058 */
[----:B------:R-:W-:Y:S01]  /*0040*/  ELECT P5, URZ, PT ;  /* 0x0000000000ff782f */ /* 0x000fe200038a0000 */
[----:B------:R-:W4:Y:S01]  /*0050*/  LDCU.64 UR46, c[0x0][0x358] ;  /* 0x00006b00ff2e77ac */ /* 0x000f220008000a00 */
[----:B---3--:R-:W-:-:S04]  /*0060*/  UISETP.NE.U32.AND UP0, UPT, UR4, URZ, UPT ;  /* 0x000000ff0400728c */ /* 0x008fc8000bf05070 */
[----:B------:R-:W-:Y:S01]  /*0070*/  UISETP.NE.AND.EX UP0, UPT, UR5, URZ, UPT, UP0 ;  /* 0x000000ff0500728c */ /* 0x000fe2000bf05300 */
[----:B--2---:R-:W-:-:S05]  /*0080*/  SHF.R.U32.HI R93, RZ, 0x5, R101 ;  /* 0x00000005ff5d7819 */ /* 0x004fca0000011665 */
[----:B------:R-:W2:Y:S02]  /*0090*/  SHFL.IDX PT, R0, R93, RZ, 0x1f ;  /* 0x00001fff5d007589 */ /* 0x000ea400000e0000 */
[----:B--2---:R-:W-:Y:S01]  /*00a0*/  R2UR UR8, R0 ;  /* 0x00000000000872ca */ /* 0x004fe200000e0000 */
[----:B-1--4-:R-:W-:-:S14]  /*00b0*/  BRA.U UP0, `(.L_x_0) ;  /* 0x00000001002c7547 */ /* 0x012fdc000b800000 */
[----:B------:R-:W1:Y:S02]  /*00c0*/  LDCU.64 UR6, c[0x0][0x888] ;  /* 0x00011100ff0677ac */ /* 0x000e640008000a00 */
[----:B-1----:R-:W-:-:S04]  /*00d0*/  UISETP.NE.U32.AND UP0, UPT, UR6, URZ, UPT ;  /* 0x000000ff0600728c */ /* 0x002fc8000bf05070 */
[----:B------:R-:W-:-:S09]  /*00e0*/  UISETP.NE.AND.EX UP0, UPT, UR7, URZ, UPT, UP0 ;  /* 0x000000ff0700728c */ /* 0x000fd2000bf05300 */
[----:B------:R-:W-:Y:S05]  /*00f0*/  BRA.U !UP0, `(.L_x_1) ;  /* 0x0000000108107547 */ /* 0x000fea000b800000 */
[----:B------:R-:W1:Y:S02]  /*0100*/  LDC.64 R2, c[0x0][0x888] ;  /* 0x00022200ff027b82 */ /* 0x000e640000000a00 */
[----:B-1----:R1:W5:Y:S01]  /*0110*/  LDG.E R49, desc[UR46][R2.64] ;  /* 0x0000002e02317981 */ /* 0x002362000c1e1900 */
[----:B------:R-:W-:Y:S01]  /*0120*/  HFMA2 R88, -RZ, RZ, 0, 5.9604644775390625e-08 ;  /* 0x00000001ff587431 */ /* 0x000fe200000001ff */
[----:B------:R-:W-:Y:S05]  /*0130*/  BRA `(.L_x_0) ;  /* 0x00000000000c7947 */ /* 0x000fea0003800000 */
.L_x_1:
[----:B------:R-:W1:Y:S01]  /*0140*/  LDCU UR6, c[0x0][0x880] ;  /* 0x00011000ff0677ac */ /* 0x000e620008000800 */
[----:B------:R-:W-:Y:S01]  /*0150*/  HFMA2 R88, -RZ, RZ, 0, 5.9604644775390625e-08 ;  /* 0x00000001ff587431 */ /* 0x000fe200000001ff */
[----:B-1----:R-:W-:-:S07]  /*0160*/  MOV R49, UR6 ;  /* 0x0000000600317c02 */ /* 0x002fce0008000f00 */
.L_x_0:
[----:B------:R-:W2:Y:S02]  /*0170*/  LDCU.64 UR6, c[0x0][0x8b0] ;  /* 0x00011600ff0677ac */ /* 0x000ea40008000a00 */
[----:B--2---:R-:W-:-:S04]  /*0180*/  UISETP.NE.U32.AND UP0, UPT, UR6, URZ, UPT ;  /* 0x000000ff0600728c */ /* 0x004fc8000bf05070 */
[----:B------:R-:W-:-:S09]  /*0190*/  UISETP.NE.AND.EX UP0, UPT, UR7, URZ, UPT, UP0 ;  /* 0x000000ff0700728c */ /* 0x000fd2000bf05300 */
[----:B------:R-:W-:Y:S05]  /*01a0*/  BRA.U UP0, `(.L_x_2) ;  /* 0x0000000100247547 */ /* 0x000fea000b800000 */
[----:B------:R-:W2:Y:S02]  /*01b0*/  LDCU.64 UR6, c[0x0][0x8a8] ;  /* 0x00011500ff0677ac */ /* 0x000ea40008000a00 */
[----:B--2---:R-:W-:-:S04]  /*01c0*/  UISETP.NE.U32.AND UP0, UPT, UR6, URZ, UPT ;  /* 0x000000ff0600728c */ /* 0x004fc8000bf05070 */
[----:B------:R-:W-:-:S09]  /*01d0*/  UISETP.NE.AND.EX UP0, UPT, UR7, URZ, UPT, UP0 ;  /* 0x000000ff0700728c */ /* 0x000fd2000bf05300 */
[----:B------:R-:W-:Y:S05]  /*01e0*/  BRA.U !UP0, `(.L_x_3) ;  /* 0x00000001080c7547 */ /* 0x000fea000b800000 */
[----:B-1----:R-:W1:Y:S02]  /*01f0*/  LDC.64 R2, c[0x0][0x8a8] ;  /* 0x00022a00ff027b82 */ /* 0x002e640000000a00 */
[----:B-1----:R2:W5:Y:S01]  /*0200*/  LDG.E R47, desc[UR46][R2.64] ;  /* 0x0000002e022f7981 */ /* 0x002562000c1e1900 */
[----:B------:R-:W-:Y:S05]  /*0210*/  BRA `(.L_x_2) ;  /* 0x0000000000087947 */ /* 0x000fea0003800000 */
.L_x_3:
[----:B------:R-:W2:Y:S02]  /*0220*/  LDCU UR6, c[0x0][0x8a0] ;  /* 0x00011400ff0677ac */ /* 0x000ea40008000800 */
[----:B--2---:R-:W-:Y:S02]  /*0230*/  MOV R47, UR6 ;  /* 0x00000006002f7c02 */ /* 0x004fe40008000f00 */
.L_x_2:
[----:B------:R-:W-:Y:S01]  /*0240*/  IMAD.U32 R0, RZ, RZ, UR8 ;  /* 0x00000008ff007e24 */ /* 0x000fe2000f8e00ff */
[----:B------:R-:W-:Y:S04]  /*0250*/  BSSY.RECONVERGENT B0, `(.L_x_4) ;  /* 0x000000c000007945 */ /* 0x000fe80003800200 */
[C---:B------:R-:W-:Y:S02]  /*0260*/  ISETP.NE.OR P1, PT, R0.reuse, 0x1, !P5 ;  /* 0x000000010000780c */ /* 0x040fe40006f25670 */
[----:B------:R-:W-:-:S11]  /*0270*/  ISETP.NE.OR P0, PT, R0, 0x3, !P5 ;  /* 0x000000030000780c */ /* 0x000fd60006f05670 */
[----:B------:R-:W-:Y:S05]  /*0280*/  @P1 BRA `(.L_x_5) ;  /* 0x0000000000201947 */ /* 0x000fea0003800000 */
[----:B------:R-:W3:Y:S02]  /*0290*/  LDCU.64 UR6, c[0x0][0x348] ;  /* 0x00006900ff0677ac */ /* 0x000ee40008000a00 */
[----:B---3--:R-:W-:Y:S02]  /*02a0*/  UIADD3 UR10, UP1, UPT, UR6, 0x80, URZ ;  /* 0x00000080060a7890 */ /* 0x008fe4000ff3e0ff */
[----:B------:R-:W-:Y:S02]  /*02b0*/  UIADD3 UR6, UP0, UPT, UR6, 0x180, URZ ;  /* 0x0000018006067890 */ /* 0x000fe4000ff1e0ff */
[----:B------:R-:W-:Y:S02]  /*02c0*/  UIADD3.X UR11, UPT, UPT, URZ, UR7, URZ, UP1, !UPT ;  /* 0x00000007ff0b7290 */ /* 0x000fe40008ffe4ff */
[----:B------:R-:W-:-:S07]  /*02d0*/  UIADD3.X UR7, UPT, UPT, URZ, UR7, URZ, UP0, !UPT ;  /* 0x00000007ff077290 */ /* 0x000fce00087fe4ff */
[----:B------:R3:W-:Y:S02]  /*02e0*/  UTMACCTL.PF [UR10] ;  /* 0x000000000a0079b9 */ /* 0x0007e40008040000 */
[----:B------:R3:W-:Y:S02]  /*02f0*/  UTMACCTL.PF [UR6] ;  /* 0x00000000060079b9 */ /* 0x0007e40008040000 */
[----:B---3--:R-:W-:Y:S01]  /*0300*/  NOP ;  /* 0x0000000000007918 */ /* 0x008fe20000000000 */
.L_x_5:
[----:B------:R-:W-:Y:S05]  /*0310*/  BSYNC.RECONVERGENT B0 ;  /* 0x0000000000007941 */ /* 0x000fea0003800200 */
.L_x_4:
[----:B------:R-:W-:Y:S04]  /*0320*/  BSSY.RECONVERGENT B0, `(.L_x_6) ;  /* 0x000000a000007945 */ /* 0x000fe80003800200 */
        /* <DEDUP_REMOVED lines=9> */
.L_x_7:
[----:B------:R-:W-:Y:S05]  /*03c0*/  BSYNC.RECONVERGENT B0 ;  /* 0x0000000000007941 */ /* 0x000fea0003800200 */
.L_x_6:
[----:B------:R-:W3:Y:S01]  /*03d0*/  LDCU.64 UR6, c[0x0][0x888] ;  /* 0x00011100ff0677ac */ /* 0x000ee20008000a00 */
[----:B------:R-:W-:Y:S02]  /*03e0*/  UISETP.EQ.U32.AND UP1, UPT, UR4, URZ, UPT ;  /* 0x000000ff0400728c */ /* 0x000fe4000bf22070 */
[----:B------:R-:W-:Y:S02]  /*03f0*/  UPLOP3.LUT UP2, UPT, UPT, UPT, UPT, 0x80, 0x8 ;  /* 0x000000000008789c */ /* 0x000fe40003f4f070 */
[----:B---3--:R-:W-:-:S04]  /*0400*/  UISETP.NE.U32.AND UP0, UPT, UR6, URZ, UPT ;  /* 0x000000ff0600728c */ /* 0x008fc8000bf05070 */
[----:B------:R-:W-:-:S04]  /*0410*/  UISETP.NE.AND.EX UP0, UPT, UR7, URZ, UPT, UP0 ;  /* 0x000000ff0700728c */ /* 0x000fc8000bf05300 */
[----:B------:R-:W-:-:S04]  /*0420*/  UISETP.EQ.OR.EX UP3, UPT, UR5, URZ, !UP0, UP1 ;  /* 0x000000ff0500728c */ /* 0x000fc8000c762710 */
[----:B------:R-:W-:-:S05]  /*0430*/  UP2UR UR51, UPR, URZ, 0x8 ;  /* 0x00000008ff337883 */ /* 0x000fca0008000000 */
[----:B------:R-:W-:Y:S07]  /*0440*/  BRA.U !UP3, `(.L_x_8) ;  /* 0x000000010b207547 */ /* 0x000fee000b800000 */
[----:B------:R-:W-:Y:S01]  /*0450*/  UISETP.NE.U32.AND UP2, UPT, UR4, URZ, UPT ;  /* 0x000000ff0400728c */ /* 0x000fe2000bf45070 */
[----:B-----5:R-:W-:Y:S01]  /*0460*/  FSETP.NEU.AND P0, PT, R49, RZ, PT ;  /* 0x000000ff3100720b */ /* 0x020fe20003f0d000 */
[----:B------:R-:W-:Y:S02]  /*0470*/  USEL UR4, URZ, 0xffffffff, UP0 ;  /* 0xffffffffff047887 */ /* 0x000fe40008000000 */
[----:B------:R-:W-:-:S10]  /*0480*/  UISETP.NE.AND.EX UP2, UPT, UR5, URZ, UPT, UP2 ;  /* 0x000000ff0500728c */ /* 0x000fd4000bf45320 */
[----:B------:R-:W-:Y:S01]  /*0490*/  VOTEU.ANY UP1, P0 ;  /* 0x0000000000ff7886 */ /* 0x000fe20000020100 */
[----:B------:R-:W-:-:S04]  /*04a0*/  @!UP2 USEL UR4, URZ, 0xffffffff, UP1 ;  /* 0xffffffffff04a887 */ /* 0x000fc80008800000 */
[----:B------:R-:W-:-:S04]  /*04b0*/  ULOP3.LUT UR4, UR4, 0x1, URZ, 0xc0, !UPT ;  /* 0x0000000104047892 */ /* 0x000fc8000f8ec0ff */
[----:B------:R-:W-:-:S11]  /*04c0*/  UISETP.NE.U32.AND UP2, UPT, UR4, 0x1, UPT ;  /* 0x000000010400788c */ /* 0x000fd6000bf45070 */
.L_x_8:
[----:B-12---:R-:W1:Y:S01]  /*04d0*/  SHFL.IDX PT, R2, R93, RZ, 0x1f ;  /* 0x00001fff5d027589 */ /* 0x006e6200000e0000 */
[----:B------:R-:W-:-:S04]  /*04e0*/  UISETP.NE.AND UP1, UPT, UR8, 0x2, UPT ;  /* 0x000000020800788c */ /* 0x000fc8000bf25270 */
[----:B------:R-:W-:Y:S01]  /*04f0*/  USEL UR6, URZ, 0x1, UP1 ;  /* 0x00000001ff067887 */ /* 0x000fe20008800000 */
[----:B-1----:R-:W-:-:S13]  /*0500*/  ISETP.NE.AND P0, PT, R2, RZ, PT ;  /* 0x000000ff0200720c */ /* 0x002fda0003f05270 */
[----:B------:R-:W-:Y:S05]  /*0510*/  @P0 BRA `(.L_x_9) ;  /* 0x0000000000580947 */ /* 0x000fea0003800000 */
[----:B------:R-:W1:Y:S01]  /*0520*/  S2UR UR5, SR_CgaCtaId ;  /* 0x00000000000579c3 */ /* 0x000e620000008800 */
[----:B------:R-:W-:Y:S01]  /*0530*/  UMOV UR7, 0x400 ;  /* 0x0000040000077882 */ /* 0x000fe20000000000 */
[----:B------:R-:W-:Y:S01]  /*0540*/  UMOV UR4, 0x1 ;  /* 0x0000000100047882 */ /* 0x000fe20000000000 */
[----:B------:R-:W-:Y:S01]  /*0550*/  ELECT P0, URZ, PT ;  /* 0x0000000000ff782f */ /* 0x000fe20003800000 */
[----:B------:R-:W-:-:S04]  /*0560*/  UIADD3 UR10, UPT, UPT, -UR4, 0x100000, URZ ;  /* 0x00100000040a7890 */ /* 0x000fc8000fffe1ff */
[----:B------:R-:W-:Y:S02]  /*0570*/  USHF.L.U32 UR11, UR10, 0xb, URZ ;  /* 0x0000000b0a0b7899 */ /* 0x000fe400080006ff */
[----:B------:R-:W-:Y:S02]  /*0580*/  USHF.L.U32 UR10, UR10, 0x1, URZ ;  /* 0x000000010a0a7899 */ /* 0x000fe400080006ff */
[----:B-1----:R-:W-:Y:S01]  /*0590*/  ULEA UR5, UR5, UR7, 0x18 ;  /* 0x0000000705057291 */ /* 0x002fe2000f8ec0ff */
[----:B------:R-:W1:Y:S11]  /*05a0*/  FENCE.VIEW.ASYNC.S ;  /* 0x00000000000073c6 */ /* 0x000e760000000000 */
[----:B-1----:R1:W2:Y:S01]  /*05b0*/  SYNCS.EXCH.64 URZ, [UR5], UR10 ;  /* 0x0000000a05ff75b2 */ /* 0x0022a20008000100 */
[----:B------:R1:W3:Y:S01]  /*05c0*/  SYNCS.EXCH.64 URZ, [UR5+0x30], UR10 ;  /* 0x0000300a05ff75b2 */ /* 0x0002e20008000100 */
[----:B------:R1:W4:Y:S01]  /*05d0*/  SYNCS.EXCH.64 URZ, [UR5+0x8], UR10 ;  /* 0x0000080a05ff75b2 */ /* 0x0003220008000100 */
[----:B------:R1:W1:Y:S01]  /*05e0*/  SYNCS.EXCH.64 URZ, [UR5+0x38], UR10 ;  /* 0x0000380a05ff75b2 */ /* 0x0002620008000100 */
        /* <DEDUP_REMOVED lines=8> */
[----:B------:R-:W-:Y:S01]  /*0670*/  NOP ;  /* 0x0000000000007918 */ /* 0x000fe20000000000 */
.L_x_9:
[----:B------:R-:W2:Y:S01]  /*0680*/  SHFL.IDX PT, R2, R93, RZ, 0x1f ;  /* 0x00001fff5d027589 */ /* 0x000ea200000e0000 */
[----:B------:R-:W-:Y:S01]  /*0690*/  NOP ;  /* 0x0000000000007918 */ /* 0x000fe20000000000 */
[----:B--2---:R-:W-:-:S13]  /*06a0*/  ISETP.NE.AND P0, PT, R2, 0x1, PT ;  /* 0x000000010200780c */ /* 0x004fda0003f05270 */
[----:B------:R-:W-:Y:S05]  /*06b0*/  @P0 BRA `(.L_x_10) ;  /* 0x0000000000500947 */ /* 0x000fea0003800000 */
[----:B------:R-:W2:Y:S01]  /*06c0*/  S2UR UR7, SR_CgaCtaId ;  /* 0x00000000000779c3 */ /* 0x000ea20000008800 */
[----:B------:R-:W-:Y:S01]  /*06d0*/  UMOV UR9, 0x400 ;  /* 0x0000040000097882 */ /* 0x000fe20000000000 */
[----:B-1----:R-:W-:Y:S01]  /*06e0*/  UMOV UR5, 0x20 ;  /* 0x0000002000057882 */ /* 0x002fe20000000000 */
[----:B------:R-:W-:Y:S01]  /*06f0*/  UMOV UR4, 0x80 ;  /* 0x0000008000047882 */ /* 0x000fe20000000000 */
[----:B------:R-:W-:-:S04]  /*0700*/  UIADD3 UR10, UPT, UPT, -UR5, 0x100000, URZ ;  /* 0x00100000050a7890 */ /* 0x000fc8000fffe1ff */
[----:B------:R-:W-:Y:S02]  /*0710*/  USHF.L.U32 UR11, UR10, 0xb, URZ ;  /* 0x0000000b0a0b7899 */ /* 0x000fe400080006ff */
[----:B------:R-:W-:Y:S02]  /*0720*/  USHF.L.U32 UR10, UR10, 0x1, URZ ;  /* 0x000000010a0a7899 */ /* 0x000fe400080006ff */
[----:B------:R-:W-:-:S04]  /*0730*/  UIADD3 UR4, UPT, UPT, -UR4, 0x100000, URZ ;  /* 0x0010000004047890 */ /* 0x000fc8000fffe1ff */
[----:B------:R-:W-:Y:S02]  /*0740*/  USHF.L.U32 UR5, UR4, 0xb, URZ ;  /* 0x0000000b04057899 */ /* 0x000fe400080006ff */
[----:B------:R-:W-:Y:S01]  /*0750*/  USHF.L.U32 UR4, UR4, 0x1, URZ ;  /* 0x0000000104047899 */ /* 0x000fe200080006ff */
[----:B------:R-:W-:Y:S01]  /*0760*/  ELECT P0, URZ, PT ;  /* 0x0000000000ff782f */ /* 0x000fe20003800000 */
[----:B--2---:R-:W-:Y:S01]  /*0770*/  ULEA UR7, UR7, UR9, 0x18 ;  /* 0x0000000907077291 */ /* 0x004fe2000f8ec0ff */
[----:B------:R-:W1:Y:S11]  /*0780*/  FENCE.VIEW.ASYNC.S ;  /* 0x00000000000073c6 */ /* 0x000e760000000000 */
[----:B-1----:R2:W1:Y:S01]  /*0790*/  SYNCS.EXCH.64 URZ, [UR7+0x60], UR10 ;  /* 0x0000600a07ff75b2 */ /* 0x0024620008000100 */
[----:B------:R2:W1:Y:S01]  /*07a0*/  SYNCS.EXCH.64 URZ, [UR7+0x78], UR4 ;  /* 0x0000780407ff75b2 */ /* 0x0004620008000100 */
[----:B------:R2:W1:Y:S01]  /*07b0*/  SYNCS.EXCH.64 URZ, [UR7+0x68], UR10 ;  /* 0x0000680a07ff75b2 */ /* 0x0004620008000100 */
[----:B------:R2:W1:Y:S01]  /*07c0*/  SYNCS.EXCH.64 URZ, [UR7+0x80], UR4 ;  /* 0x0000800407ff75b2 */ /* 0x0004620008000100 */
[----:B------:R2:W1:Y:S01]  /*07d0*/  SYNCS.EXCH.64 URZ, [UR7+0x70], UR10 ;  /* 0x0000700a07ff75b2 */ /* 0x0004620008000100 */
[----:B------:R2:W1:Y:S02]  /*07e0*/  SYNCS.EXCH.64 URZ, [UR7+0x88], UR4 ;  /* 0x0000880407ff75b2 */ /* 0x0004640008000100 */
[----:B--2---:R-:W-:Y:S01]  /*07f0*/  NOP ;  /* 0x0000000000007918 */ /* 0x004fe20000000000 */
.L_x_10:
[----:B------:R-:W2:Y:S01]  /*0800*/  SHFL.IDX PT, R2, R93, RZ, 0x1f ;  /* 0x00001fff5d027589 */ /* 0x000ea200000e0000 */
[----:B------:R-:W-:Y:S01]  /*0810*/  NOP ;  /* 0x0000000000007918 */ /* 0x000fe20000000000 */
[----:B--2---:R-:W-:-:S13]  /*0820*/  ISETP.NE.AND P0, PT, R2, 0x3, PT ;  /* 0x000000030200780c */ /* 0x004fda0003f05270 */
[----:B------:R-:W-:Y:S05]  /*0830*/  @P0 BRA `(.L_x_11) ;  /* 0x0000000000300947 */ /* 0x000fea0003800000 */
[----:B-1----:R-:W1:Y:S01]  /*0840*/  S2UR UR5, SR_CgaCtaId ;  /* 0x00000000000579c3 */ /* 0x002e620000008800 */
        /* <DEDUP_REMOVED lines=8> */
[----:B-1----:R2:W1:Y:S01]  /*08d0*/  SYNCS.EXCH.64 URZ, [UR5+0x90], UR10 ;  /* 0x0000900a05ff75b2 */ /* 0x0024620008000100 */
[----:B------:R2:W1:Y:S02]  /*08e0*/  SYNCS.EXCH.64 URZ, [UR5+0x98], UR10 ;  /* 0x0000980a05ff75b2 */ /* 0x0004640008000100 */
[----:B--2---:R-:W-:Y:S01]  /*08f0*/  NOP ;  /* 0x0000000000007918 */ /* 0x004fe20000000000 */
.L_x_11:
[----:B------:R-:W2:Y:S01]  /*0900*/  SHFL.IDX PT, R2, R93, RZ, 0x1f ;  /* 0x00001fff5d027589 */ /* 0x000ea200000e0000 */
[----:B------:R-:W-:Y:S01]  /*0910*/  NOP ;  /* 0x0000000000007918 */ /* 0x000fe20000000000 */
[----:B--2---:R-:W-:-:S13]  /*0920*/  ISETP.NE.AND P0, PT, R2, 0x4, PT ;  /* 0x000000040200780c */ /* 0x004fda0003f05270 */
[----:B------:R-:W-:Y:S05]  /*0930*/  @P0 BRA `(.L_x_12) ;  /* 0x00000000004c0947 */ /* 0x000fea0003800000 */
[----:B-1----:R-:W1:Y:S01]  /*0940*/  S2UR UR5, SR_CgaCtaId ;  /* 0x00000000000579c3 */ /* 0x002e620000008800 */
[----:B------:R-:W-:Y:S01]  /*0950*/  UMOV UR9, 0x100 ;  /* 0x0000010000097882 */ /* 0x000fe20000000000 */
[----:B------:R-:W-:Y:S01]  /*0960*/  UMOV UR7, 0x400 ;  /* 0x0000040000077882 */ /* 0x000fe20000000000 */
[----:B------:R-:W-:Y:S01]  /*0970*/  USEL UR9, UR9, 0xe0, UP2 ;  /* 0x000000e009097887 */ /* 0x000fe20009000000 */
[----:B------:R-:W-:Y:S01]  /*0980*/  UMOV UR4, 0x1 ;  /* 0x0000000100047882 */ /* 0x000fe20000000000 */
[----:B------:R-:W-:Y:S01]  /*0990*/  ELECT P0, URZ, PT ;  /* 0x0000000000ff782f */ /* 0x000fe20003800000 */
[----:B------:R-:W-:-:S04]  /*09a0*/  UIADD3 UR10, UPT, UPT, -UR4, 0x100000, URZ ;  /* 0x00100000040a7890 */ /* 0x000fc8000fffe1ff */
[----:B------:R-:W-:Y:S02]  /*09b0*/  USHF.L.U32 UR11, UR10, 0xb, URZ ;  /* 0x0000000b0a0b7899 */ /* 0x000fe400080006ff */
[----:B------:R-:W-:Y:S02]  /*09c0*/  USHF.L.U32 UR10, UR10, 0x1, URZ ;  /* 0x000000010a0a7899 */ /* 0x000fe400080006ff */
[----:B------:R-:W-:-:S04]  /*09d0*/  UIADD3 UR12, UPT, UPT, -UR9, 0x100000, URZ ;  /* 0x00100000090c7890 */ /* 0x000fc8000fffe1ff */
[----:B------:R-:W-:Y:S02]  /*09e0*/  USHF.L.U32 UR13, UR12, 0xb, URZ ;  /* 0x0000000b0c0d7899 */ /* 0x000fe400080006ff */
[----:B------:R-:W-:Y:S02]  /*09f0*/  USHF.L.U32 UR12, UR12, 0x1, URZ ;  /* 0x000000010c0c7899 */ /* 0x000fe400080006ff */
[----:B-1----:R-:W-:Y:S01]  /*0a00*/  ULEA UR5, UR5, UR7, 0x18 ;  /* 0x0000000705057291 */ /* 0x002fe2000f8ec0ff */
[----:B------:R-:W1:Y:S11]  /*0a10*/  FENCE.VIEW.ASYNC.S ;  /* 0x00000000000073c6 */ /* 0x000e760000000000 */
[----:B-1----:R2:W1:Y:S01]  /*0a20*/  SYNCS.EXCH.64 URZ, [UR5+0xa0], UR10 ;  /* 0x0000a00a05ff75b2 */ /* 0x0024620008000100 */
[----:B------:R2:W1:Y:S01]  /*0a30*/  SYNCS.EXCH.64 URZ, [UR5+0xb0], UR12 ;  /* 0x0000b00c05ff75b2 */ /* 0x0004620008000100 */
[----:B------:R2:W1:Y:S01]  /*0a40*/  SYNCS.EXCH.64 URZ, [UR5+0xa8], UR10 ;  /* 0x0000a80a05ff75b2 */ /* 0x0004620008000100 */
[----:B------:R2:W1:Y:S02]  /*0a50*/  SYNCS.EXCH.64 URZ, [UR5+0xb8], UR12 ;  /* 0x0000b80c05ff75b2 */ /* 0x0004640008000100 */
[----:B--2---:R-:W-:Y:S01]  /*0a60*/  NOP ;  /* 0x0000000000007918 */ /* 0x004fe20000000000 */
.L_x_12:
        /* <DEDUP_REMOVED lines=22> */
[----:B------:R2:W1:Y:S01]  /*0bd0*/  SYNCS.EXCH.64 URZ, [UR7+0xf0], UR4 ;  /* 0x0000f00407ff75b2 */ /* 0x0004620008000100 */
[----:B------:R2:W1:Y:S01]  /*0be0*/  SYNCS.EXCH.64 URZ, [UR7+0xd8], UR10 ;  /* 0x0000d80a07ff75b2 */ /* 0x0004620008000100 */
[----:B------:R2:W1:Y:S02]  /*0bf0*/  SYNCS.EXCH.64 URZ, [UR7+0xf8], UR4 ;  /* 0x0000f80407ff75b2 */ /* 0x0004640008000100 */
[----:B--2---:R-:W-:Y:S01]  /*0c00*/  NOP ;  /* 0x0000000000007918 */ /* 0x004fe20000000000 */
.L_x_13:
        /* <DEDUP_REMOVED lines=18> */
.L_x_14:
[----:B-1----:R-:W1:Y:S01]  /*0d30*/  S2UR UR5, SR_CTAID.X ;  /* 0x00000000000579c3 */ /* 0x002e620000002500 */
[----:B------:R-:W-:-:S05]  /*0d40*/  CS2R.32 R87, SR_CgaSize ;  /* 0x0000000000577805 */ /* 0x000fca0000008a00 */
[----:B------:R-:W-:-:S05]  /*0d50*/  IMAD R87, R87, -0xa0, RZ ;  /* 0xffffff6057577824 */ /* 0x000fca00078e02ff */
[----:B------:R-:W-:-:S14]  /*0d60*/  R2UR UR9, R87 ;  /* 0x00000000570972ca */ /* 0x000fdc00000e0000 */
[----:B------:R-:W2:Y:S01]  /*0d70*/  LDCU UR9, c[0x0][UR9+0x2b0] ;  /* 0x00005600090977ac */ /* 0x000ea20008000800 */
[----:B------:R-:W-:Y:S01]  /*0d80*/  NOP ;  /* 0x0000000000007918 */ /* 0x000fe20000000000 */
[----:B------:R-:W-:-:S05]  /*0d90*/  CS2R.32 R87, SR_CgaSize ;  /* 0x0000000000577805 */ /* 0x000fca0000008a00 */
[----:B------:R-:W-:-:S05]  /*0da0*/  IMAD R87, R87, -0xa0, RZ ;  /* 0xffffff6057577824 */ /* 0x000fca00078e02ff */
[----:B------:R-:W-:-:S14]  /*0db0*/  R2UR UR7, R87 ;  /* 0x00000000570772ca */ /* 0x000fdc00000e0000 */
[----:B------:R-:W3:Y:S01]  /*0dc0*/  LDCU UR7, c[0x0][UR7+0x2b4] ;  /* 0x00005680070777ac */ /* 0x000ee20008000800 */
[----:B------:R-:W4:Y:S08]  /*0dd0*/  S2UR UR4, SR_CTAID.Y ;  /* 0x00000000000479c3 */ /* 0x000f300000002600 */
[----:B------:R-:W3:Y:S01]  /*0de0*/  LDC R10, c[0x0][0xb24] ;  /* 0x0002c900ff0a7b82 */ /* 0x000ee20000000800 */
[----:B-1----:R-:W-:-:S02]  /*0df0*/  I2FP.F32.U32 R87, UR5 ;  /* 0x0000000500577c45 */ /* 0x002fc40008201000 */
[----:B------:R-:W-:-:S05]  /*0e00*/  CS2R.32 R3, SR_CgaSize ;  /* 0x0000000000037805 */ /* 0x000fca0000008a00 */
[----:B------:R-:W-:-:S06]  /*0e10*/  IMAD R3, R3, -0xa0, RZ ;  /* 0xffffff6003037824 */ /* 0x000fcc00078e02ff */
[----:B------:R-:W1:Y:S01]  /*0e20*/  LDC R3, c[0x0][R3+0x2a0] ;  /* 0x0000a80003037b82 */ /* 0x000e620000000800 */
[----:B------:R-:W-:Y:S01]  /*0e30*/  MOV R15, UR5 ;  /* 0x00000005000f7c02 */ /* 0x000fe20008000f00 */
[----:B--2---:R-:W-:Y:S01]  /*0e40*/  FMUL R87, R87, UR9 ;  /* 0x0000000957577c20 */ /* 0x004fe20008400000 */
[----:B----4-:R-:W-:Y:S02]  /*0e50*/  I2FP.F32.U32 R86, UR4 ;  /* 0x0000000400567c45 */ /* 0x010fe40008201000 */
[----:B------:R-:W-:-:S05]  /*0e60*/  CS2R.32 R2, SR_CgaSize ;  /* 0x0000000000027805 */ /* 0x000fca0000008a00 */
[----:B------:R-:W-:-:S06]  /*0e70*/  IMAD R2, R2, -0xa0, RZ ;  /* 0xffffff6002027824 */ /* 0x000fcc00078e02ff */
[----:B------:R-:W2:Y:S01]  /*0e80*/  LDC R2, c[0x0][R2+0x2a4] ;  /* 0x0000a90002027b82 */ /* 0x000ea20000000800 */
[----:B------:R-:W-:Y:S01]  /*0e90*/  MOV R14, UR4 ;  /* 0x00000004000e7c02 */ /* 0x000fe20008000f00 */
[----:B------:R-:W4:Y:S01]  /*0ea0*/  F2I.U32.TRUNC.NTZ R87, R87 ;  /* 0x0000005700577305 */ /* 0x000f22000020f000 */
[----:B---3--:R-:W-:-:S05]  /*0eb0*/  FMUL R86, R86, UR7 ;  /* 0x0000000756567c20 */ /* 0x008fca0008400000 */
[----:B------:R-:W-:Y:S01]  /*0ec0*/  BAR.SYNC.DEFER_BLOCKING 0x0 ;  /* 0x0000000000007b1d */ /* 0x000fe20000010000 */
[----:B------:R-:W-:-:S05]  /*0ed0*/  ISETP.GE.AND P0, PT, R10, 0x1, PT ;  /* 0x000000010a00780c */ /* 0x000fca0003f06270 */
[----:B------:R-:W3:Y:S02]  /*0ee0*/  F2I.U32.TRUNC.NTZ R86, R86 ;  /* 0x0000005600567305 */ /* 0x000ee4000020f000 */
[----:B------:R-:W2:Y:S01]  /*0ef0*/  S2UR UR36, SR_CTAID.Z ;  /* 0x00000000002479c3 */ /* 0x000ea20000002700 */
[----:B----4-:R-:W-:-:S05]  /*0f00*/  IADD3 R87, PT, PT, -R87, RZ, RZ ;  /* 0x000000ff57577210 */ /* 0x010fca0007ffe1ff */
[----:B-1----:R-:W-:Y:S01]  /*0f10*/  IMAD R87, R3, R87, UR5 ;  /* 0x0000000503577e24 */ /* 0x002fe2000f8e0257 */
[----:B---3--:R-:W-:-:S05]  /*0f20*/  IADD3 R86, PT, PT, -R86, RZ, RZ ;  /* 0x000000ff56567210 */ /* 0x008fca0007ffe1ff */
[----:B--2---:R-:W-:Y:S01]  /*0f30*/  IMAD R86, R2, R86, UR4 ;  /* 0x0000000402567e24 */ /* 0x004fe2000f8e0256 */
[----:B------:R-:W-:Y:S06]  /*0f40*/  @!P0 BRA `(.L_x_15) ;  /* 0x0000000000b88947 */ /* 0x000fec0003800000 */
[----:B------:R-:W1:Y:S01]  /*0f50*/  LDC.64 R4, c[0x0][0xb18] ;  /* 0x0002c600ff047b82 */ /* 0x000e620000000a00 */
[----:B------:R-:W-:-:S07]  /*0f60*/  ISETP.NE.AND P0, PT, R10, 0x1, PT ;  /* 0x000000010a00780c */ /* 0x000fce0003f05270 */
[----:B------:R-:W2:Y:S08]  /*0f70*/  LDC R9, c[0x0][0xb0c] ;  /* 0x0002c300ff097b82 */ /* 0x000eb00000000800 */
[----:B------:R-:W3:Y:S08]  /*0f80*/  LDC R12, c[0x0][0x370] ;  /* 0x0000dc00ff0c7b82 */ /* 0x000ef00000000800 */
[----:B------:R-:W4:Y:S01]  /*0f90*/  LDC R11, c[0x0][0x374] ;  /* 0x0000dd00ff0b7b82 */ /* 0x000f220000000800 */
[----:B-1----:R-:W-:-:S07]  /*0fa0*/  ISETP.NE.AND P1, PT, R4, 0x1, PT ;  /* 0x000000010400780c */ /* 0x002fce0003f25270 */
[----:B------:R-:W3:Y:S01]  /*0fb0*/  LDC.64 R6, c[0x0][0xb10] ;  /* 0x0002c400ff067b82 */ /* 0x000ee20000000a00 */
[----:B--2---:R-:W-:-:S07]  /*0fc0*/  ISETP.NE.AND P2, PT, R9, 0x1, PT ;  /* 0x000000010900780c */ /* 0x004fce0003f45270 */
[----:B------:R-:W1:Y:S08]  /*0fd0*/  LDC R8, c[0x0][0xb20] ;  /* 0x0002c800ff087b82 */ /* 0x000e700000000800 */
[----:B------:R-:W2:Y:S01]  /*0fe0*/  LDC.64 R2, c[0x0][0xb28] ;  /* 0x0002ca00ff027b82 */ /* 0x000ea20000000a00 */
[----:B----4-:R-:W-:-:S04]  /*0ff0*/  IMAD.HI.U32 R13, R11, R5, RZ ;  /* 0x000000050b0d7227 */ /* 0x010fc800078e00ff */
[----:B------:R-:W-:-:S04]  /*1000*/  IMAD.HI.U32 R5, R14, R5, RZ ;  /* 0x000000050e057227 */ /* 0x000fc800078e00ff */
[----:B---3--:R-:W-:-:S05]  /*1010*/  IMAD.HI.U32 R16, R12, R6, RZ ;  /* 0x000000060c107227 */ /* 0x008fca00078e00ff */
[-C--:B------:R-:W-:Y:S01]  /*1020*/  @P2 SHF.R.U32.HI R12, RZ, R7.reuse, R16 ;  /* 0x00000007ff0c2219 */ /* 0x080fe20000011610 */
[----:B------:R-:W-:Y:S01]  /*1030*/  IMAD.HI.U32 R16, R15, R6, RZ ;  /* 0x000000060f107227 */ /* 0x000fe200078e00ff */
[-C--:B-1----:R-:W-:Y:S02]  /*1040*/  @P1 SHF.R.U32.HI R11, RZ, R8.reuse, R13 ;  /* 0x00000008ff0b1219 */ /* 0x082fe4000001160d */
[----:B------:R-:W-:Y:S02]  /*1050*/  SHF.R.U32.HI R5, RZ, R8, R5 ;  /* 0x00000008ff057219 */ /* 0x000fe40000011605 */
[----:B------:R-:W-:Y:S02]  /*1060*/  SHF.R.U32.HI R16, RZ, R7, R16 ;  /* 0x00000007ff107219 */ /* 0x000fe40000011610 */
[----:B------:R-:W-:Y:S01]  /*1070*/  SEL R5, R14, R5, !P1 ;  /* 0x000000050e057207 */ /* 0x000fe20004800000 */
[----:B--2---:R-:W-:Y:S01]  /*1080*/  IMAD.HI.U32 R13, R11, R2, RZ ;  /* 0x000000020b0d7227 */ /* 0x004fe200078e00ff */
[----:B------:R-:W-:-:S03]  /*1090*/  SEL R16, R15, R16, !P2 ;  /* 0x000000100f107207 */ /* 0x000fc60005000000 */
[----:B------:R-:W-:Y:S01]  /*10a0*/  IMAD.HI.U32 R6, R12, R2, RZ ;  /* 0x000000020c067227 */ /* 0x000fe200078e00ff */
[----:B------:R-:W-:-:S04]  /*10b0*/  @P0 SHF.R.U32.HI R11, RZ, R3, R13 ;  /* 0x00000003ff0b0219 */ /* 0x000fc8000001160d */
[----:B------:R-:W-:Y:S01]  /*10c0*/  @P0 SHF.R.U32.HI R12, RZ, R3, R6 ;  /* 0x00000003ff0c0219 */ /* 0x000fe20000011606 */
[----:B------:R-:W-:-:S04]  /*10d0*/  IMAD R11, R11, R10, RZ ;  /* 0x0000000a0b0b7224 */ /* 0x000fc800078e02ff */
[----:B------:R-:W-:Y:S01]  /*10e0*/  IMAD R6, R12, R10, RZ ;  /* 0x0000000a0c067224 */ /* 0x000fe200078e02ff */
[----:B------:R-:W-:-:S04]  /*10f0*/  ISETP.GE.AND P1, PT, R5, R11, PT ;  /* 0x0000000b0500720c */ /* 0x000fc80003f26270 */
[----:B------:R-:W-:Y:S01]  /*1100*/  ISETP.GE.OR P1, PT, R16, R6, P1 ;  /* 0x000000061000720c */ /* 0x000fe20000f26670 */
[----:B------:R-:W-:-:S05]  /*1110*/  IMAD.HI.U32 R6, R5, R2, RZ ;  /* 0x0000000205067227 */ /* 0x000fca00078e00ff */
[----:B------:R-:W-:-:S04]  /*1120*/  SHF.R.U32.HI R6, RZ, R3, R6 ;  /* 0x00000003ff067219 */ /* 0x000fc80000011606 */
[----:B------:R-:W-:-:S03]  /*1130*/  SEL R6, R5, R6, !P0 ;  /* 0x0000000605067207 */ /* 0x000fc60004000000 */
[----:B------:R-:W-:Y:S01]  /*1140*/  @!P1 IMAD.HI.U32 R7, R16, R2, RZ ;  /* 0x0000000210079227 */ /* 0x000fe200078e00ff */
[----:B------:R-:W-:-:S04]  /*1150*/  IADD3 R2, PT, PT, -R6, RZ, RZ ;  /* 0x000000ff06027210 */ /* 0x000fc80007ffe1ff */
[----:B------:R-:W-:Y:S01]  /*1160*/  @!P1 SHF.R.U32.HI R3, RZ, R3, R7 ;  /* 0x00000003ff039219 */ /* 0x000fe20000011607 */
[----:B------:R-:W-:Y:S01]  /*1170*/  IMAD R2, R10, R2, R5 ;  /* 0x000000020a027224 */ /* 0x000fe200078e0205 */
[----:B------:R-:W-:Y:S02]  /*1180*/  IADD3 R7, PT, PT, -R5, RZ, RZ ;  /* 0x000000ff05077210 */ /* 0x000fe40007ffe1ff */
[----:B------:R-:W-:-:S03]  /*1190*/  @!P1 SEL R3, R16, R3, !P0 ;  /* 0x0000000310039207 */ /* 0x000fc60004000000 */
[----:B------:R-:W-:Y:S02]  /*11a0*/  IMAD R7, R4, R7, R14 ;  /* 0x0000000704077224 */ /* 0x000fe400078e020e */
[--C-:B------:R-:W-:Y:S02]  /*11b0*/  @!P1 IMAD.IADD R6, R6, 0x1, -R3.reuse ;  /* 0x0000000106069824 */ /* 0x100fe400078e0a03 */
[----:B------:R-:W-:Y:S01]  /*11c0*/  @!P1 IMAD R3, R2, R12, R3 ;  /* 0x0000000c02039224 */ /* 0x000fe200078e0203 */
[----:B------:R-:W-:Y:S01]  /*11d0*/  IADD3 R2, PT, PT, -R16, RZ, RZ ;  /* 0x000000ff10027210 */ /* 0x000fe20007ffe1ff */
[----:B------:R-:W-:Y:S02]  /*11e0*/  @!P1 IMAD R5, R6, R10, R16 ;  /* 0x0000000a06059224 */ /* 0x000fe400078e0210 */
[----:B------:R-:W-:Y:S02]  /*11f0*/  @!P1 IMAD.MOV.U32 R16, RZ, RZ, R3 ;  /* 0x000000ffff109224 */ /* 0x000fe400078e0003 */
[----:B------:R-:W-:-:S02]  /*1200*/  IMAD R2, R9, R2, R15 ;  /* 0x0000000209027224 */ /* 0x000fc400078e020f */
[----:B------:R-:W-:Y:S02]  /*1210*/  IMAD R14, R5, R4, R7 ;  /* 0x00000004050e7224 */ /* 0x000fe400078e0207 */
[----:B------:R-:W-:Y:S02]  /*1220*/  IMAD R15, R16, R9, R2 ;  /* 0x00000009100f7224 */ /* 0x000fe400078e0202 */
.L_x_15:
[----:B------:R-:W1:Y:S01]  /*1230*/  LDCU UR4, c[0x0][0xb30] ;  /* 0x00016600ff0477ac */ /* 0x000e620008000800 */
[----:B------:R-:W2:Y:S08]  /*1240*/  S2UR UR37, SR_CgaCtaId ;  /* 0x00000000002579c3 */ /* 0x000eb00000008800 */
[----:B------:R-:W3:Y:S01]  /*1250*/  LDC R37, c[0x0][0xb24] ;  /* 0x0002c900ff257b82 */ /* 0x000ee20000000800 */
[----:B-1----:R-:W-:-:S09]  /*1260*/  UISETP.NE.AND UP1, UPT, UR4, 0x1, UPT ;  /* 0x000000010400788c */ /* 0x002fd2000bf25270 */
[----:B--2---:R-:W-:Y:S05]  /*1270*/  BRA.U UP1, `(.L_x_16) ;  /* 0x0000000101407547 */ /* 0x004fea000b800000 */
[----:B------:R-:W1:Y:S08]  /*1280*/  LDC.64 R4, c[0x0][0xb10] ;  /* 0x0002c400ff047b82 */ /* 0x000e700000000a00 */
[----:B------:R-:W2:Y:S08]  /*1290*/  LDC.64 R2, c[0x0][0xb18] ;  /* 0x0002c600ff027b82 */ /* 0x000eb00000000a00 */
[----:B------:R-:W4:Y:S08]  /*12a0*/  LDC R6, c[0x0][0xb20] ;  /* 0x0002c800ff067b82 */ /* 0x000f300000000800 */
[----:B------:R-:W3:Y:S01]  /*12b0*/  LDC R7, c[0x0][0xb0c] ;  /* 0x0002c300ff077b82 */ /* 0x000ee20000000800 */
[----:B-1----:R-:W-:-:S05]  /*12c0*/  IMAD.HI.U32 R4, R15, R4, RZ ;  /* 0x000000040f047227 */ /* 0x002fca00078e00ff */
[----:B------:R-:W-:Y:S01]  /*12d0*/  SHF.R.U32.HI R4, RZ, R5, R4 ;  /* 0x00000005ff047219 */ /* 0x000fe20000011604 */
[----:B--2---:R-:W-:Y:S01]  /*12e0*/  IMAD.HI.U32 R3, R14, R3, RZ ;  /* 0x000000030e037227 */ /* 0x004fe200078e00ff */
[----:B------:R-:W-:-:S04]  /*12f0*/  ISETP.NE.AND P0, PT, R2, 0x1, PT ;  /* 0x000000010200780c */ /* 0x000fc80003f05270 */
[----:B----4-:R-:W-:-:S04]  /*1300*/  SHF.R.U32.HI R3, RZ, R6, R3 ;  /* 0x00000006ff037219 */ /* 0x010fc80000011603 */
[----:B------:R-:W-:Y:S02]  /*1310*/  SEL R3, R14, R3, !P0 ;  /* 0x000000030e037207 */ /* 0x000fe40004000000 */
[----:B---3--:R-:W-:-:S04]  /*1320*/  ISETP.NE.AND P1, PT, R7, 0x1, PT ;  /* 0x000000010700780c */ /* 0x008fc80003f25270 */
[----:B------:R-:W-:-:S05]  /*1330*/  SEL R4, R15, R4, !P1 ;  /* 0x000000040f047207 */ /* 0x000fca0004800000 */
[----:B------:R-:W-:Y:S02]  /*1340*/  IMAD.IADD R5, R3, 0x1, -R4 ;  /* 0x0000000103057824 */ /* 0x000fe400078e0a04 */
[----:B------:R-:W-:Y:S02]  /*1350*/  IMAD.IADD R3, R4, 0x1, -R3 ;  /* 0x0000000104037824 */ /* 0x000fe400078e0a03 */
[----:B------:R-:W-:Y:S02]  /*1360*/  IMAD R15, R5, R7, R15 ;  /* 0x00000007050f7224 */ /* 0x000fe400078e020f */
[----:B------:R-:W-:-:S07]  /*1370*/  IMAD R14, R3, R2, R14 ;  /* 0x00000002030e7224 */ /* 0x000fce00078e020e */
.L_x_16:
[----:B------:R-:W-:Y:S01]  /*1380*/  BAR.SYNC.DEFER_BLOCKING 0x0 ;  /* 0x0000000000007b1d */ /* 0x000fe20000010000 */
[----:B------:R-:W-:Y:S01]  /*1390*/  UISETP.NE.AND UP1, UPT, UR8, 0x2, UPT ;  /* 0x000000020800788c */ /* 0x000fe2000bf25270 */
[----:B------:R-:W-:Y:S02]  /*13a0*/  ISETP.NE.OR P5, PT, R0, 0x2, !P5 ;  /* 0x000000020000780c */ /* 0x000fe40006fa5670 */
[----:B------:R-:W-:-:S06]  /*13b0*/  LOP3.LUT R2, R101, 0x1f, RZ, 0xc0, !PT ;  /* 0x0000001f65027812 */ /* 0x000fcc00078ec0ff */
[----:B------:R-:W-:Y:S05]  /*13c0*/  BRA.U UP1, `(.L_x_17) ;  /* 0x0000001101a47547 */ /* 0x000fea000b800000 */
[----:B------:R-:W1:Y:S01]  /*13d0*/  LDCU UR15, c[0x0][0x38c] ;  /* 0x00007180ff0f77ac */ /* 0x000e620008000800 */
[----:B------:R-:W2:Y:S01]  /*13e0*/  LDC R8, c[0x0][0x370] ;  /* 0x0000dc00ff087b82 */ /* 0x000ea20000000800 */
[----:B------:R-:W-:Y:S01]  /*13f0*/  PLOP3.LUT P1, PT, PT, PT, UP2, 0x80, 0x8 ;  /* 0x000000000008781c */ /* 0x000fe20003f2f028 */
[----:B------:R-:W-:Y:S01]  /*1400*/  IMAD.MOV.U32 R17, RZ, RZ, 0x1 ;  /* 0x00000001ff117424 */ /* 0x000fe200078e00ff */
[----:B------:R-:W-:Y:S01]  /*1410*/  ISETP.EQ.OR P4, PT, R2, RZ, P5 ;  /* 0x000000ff0200720c */ /* 0x000fe20002f82670 */
[----:B------:R-:W-:Y:S01]  /*1420*/  IMAD.MOV.U32 R16, RZ, RZ, RZ ;  /* 0x000000ffff107224 */ /* 0x000fe200078e00ff */
[----:B------:R-:W-:Y:S02]  /*1430*/  PLOP3.LUT P1, PT, P1, PT, PT, 0x8, 0x80 ;  /* 0x000000000080781c */ /* 0x000fe40000f2e170 */
[----:B------:R-:W-:Y:S01]  /*1440*/  CS2R R12, SRZ ;  /* 0x00000000000c7805 */ /* 0x000fe2000001ff00 */
[----:B------:R-:W-:Y:S01]  /*1450*/  IMAD.MOV.U32 R11, RZ, RZ, 0x1 ;  /* 0x00000001ff0b7424 */ /* 0x000fe200078e00ff */
[----:B------:R-:W4:Y:S01]  /*1460*/  LDC R0, c[0x0][0x374] ;  /* 0x0000dd00ff007b82 */ /* 0x000f220000000800 */
[----:B------:R-:W2:Y:S01]  /*1470*/  LDCU.64 UR24, c[0x0][0x348] ;  /* 0x00006900ff1877ac */ /* 0x000ea20008000a00 */
[----:B------:R-:W-:Y:S01]  /*1480*/  UMOV UR13, URZ ;  /* 0x000000ff000d7c82 */ /* 0x000fe20008000000 */
[----:B-1----:R-:W-:-:S04]  /*1490*/  UIADD3 UR5, UPT, UPT, UR15, 0x3f, URZ ;  /* 0x0000003f0f057890 */ /* 0x002fc8000fffe0ff */
[----:B------:R-:W-:-:S04]  /*14a0*/  USHF.R.S32.HI UR4, URZ, 0x1f, UR5 ;  /* 0x0000001fff047899 */ /* 0x000fc80008011405 */
[----:B------:R-:W-:-:S04]  /*14b0*/  ULEA.HI UR4, UR4, UR5, URZ, 0x6 ;  /* 0x0000000504047291 */ /* 0x000fc8000f8f30ff */
[----:B------:R-:W-:Y:S02]  /*14c0*/  USHF.R.S32.HI UR22, URZ, 0x6, UR4 ;  /* 0x00000006ff167899 */ /* 0x000fe40008011404 */
[----:B------:R-:W-:Y:S02]  /*14d0*/  UIADD3 UR4, UPT, UPT, UR15, -0x1, URZ ;  /* 0xffffffff0f047890 */ /* 0x000fe4000fffe0ff */
[----:B------:R-:W-:Y:S02]  /*14e0*/  UISETP.LT.U32.AND UP0, UPT, UR22, 0x6, UPT ;  /* 0x000000061600788c */ /* 0x000fe4000bf01070 */
[----:B------:R-:W-:Y:S02]  /*14f0*/  UISETP.GE.U32.AND UP1, UPT, UR4, -0x7f, UPT ;  /* 0xffffff810400788c */ /* 0x000fe4000bf26070 */
[----:B------:R-:W-:Y:S02]  /*1500*/  USEL UR21, UR22, 0x6, UP0 ;  /* 0x0000000616157887 */ /* 0x000fe40008000000 */
[----:B------:R-:W-:-:S02]  /*1510*/  UIADD3 UR15, UPT, UPT, UR15, 0x7e, URZ ;  /* 0x0000007e0f0f7890 */ /* 0x000fc4000fffe0ff */
[----:B------:R-:W-:Y:S02]  /*1520*/  UIADD3 UR7, UPT, UPT, UR21, -0x1, URZ ;  /* 0xffffffff15077890 */ /* 0x000fe4000fffe0ff */
[----:B------:R-:W-:-:S03]  /*1530*/  UIADD3 UR14, UPT, UPT, UR22, -UR21, URZ ;  /* 0x80000015160e7290 */ /* 0x000fc6000fffe0ff */
[----:B------:R-:W-:-:S04]  /*1540*/  @UP1 UIADD3 UR7, UPT, UPT, UR21, URZ, URZ ;  /* 0x000000ff15071290 */ /* 0x000fc8000fffe0ff */
[----:B--2---:R-:W-:-:S12]  /*1550*/  UIADD3 UR7, UPT, UPT, UR7, 0x1, URZ ;  /* 0x0000000107077890 */ /* 0x004fd8000fffe0ff */
.L_x_35:
[----:B------:R-:W-:Y:S01]  /*1560*/  UISETP.NE.AND UP0, UPT, UR37, URZ, UPT ;  /* 0x000000ff2500728c */ /* 0x000fe2000bf05270 */
[----:B------:R-:W1:Y:S08]  /*1570*/  S2UR UR37, SR_CgaCtaId ;  /* 0x00000000002579c3 */ /* 0x000e700000008800 */
[----:B------:R-:W-:Y:S05]  /*1580*/  BRA.U UP0, `(.L_x_18) ;  /* 0x0000000100347547 */ /* 0x000fea000b800000 */
[----:B------:R-:W2:Y:S01]  /*1590*/  S2R R2, SR_CgaCtaId ;  /* 0x0000000000027919 */ /* 0x000ea20000008800 */
[----:B------:R-:W-:-:S04]  /*15a0*/  MOV R3, 0x400 ;  /* 0x0000040000037802 */ /* 0x000fc80000000f00 */
[----:B--2---:R-:W-:Y:S02]  /*15b0*/  LEA R2, R2, R3, 0x18 ;  /* 0x0000000302027211 */ /* 0x004fe400078ec0ff */
[----:B------:R-:W-:-:S03]  /*15c0*/  SHF.L.U32 R3, R11, 0x1f, RZ ;  /* 0x0000001f0b037819 */ /* 0x000fc600000006ff */
[----:B------:R-:W-:-:S04]  /*15d0*/  IMAD R2, R12, 0x8, R2 ;  /* 0x000000080c027824 */ /* 0x000fc800078e0202 */
[----:B------:R-:W2:Y:S02]  /*15e0*/  SYNCS.PHASECHK.TRANS64.TRYWAIT P0, [R2+URZ+0x110], R3 ;  /* 0x00011003020075a7 */ /* 0x000ea400080011ff */
[----:B--2---:R-:W-:Y:S05]  /*15f0*/  @!P0 BRA `(.L_x_19) ;  /* 0x0000006800f48947 */ /* 0x004fea0003800000 */
.L_x_124:
[----:B------:R-:W-:Y:S01]  /*1600*/  VIADD R12, R12, 0x1 ;  /* 0x000000010c0c7836 */ /* 0x000fe20000000000 */
[----:B------:R2:W-:Y:S04]  /*1610*/  SYNCS.ARRIVE.TRANS64.A1T0 RZ, [R2+URZ+0x100], RZ ;  /* 0x000100ff02ff79a7 */ /* 0x0005e800081000ff */
[----:B------:R-:W-:-:S04]  /*1620*/  ISETP.NE.AND P0, PT, R12, 0x2, PT ;  /* 0x000000020c00780c */ /* 0x000fc80003f05270 */
[----:B------:R-:W-:Y:S02]  /*1630*/  SEL R12, R12, RZ, P0 ;  /* 0x000000ff0c0c7207 */ /* 0x000fe40000000000 */
[----:B--2---:R-:W-:-:S04]  /*1640*/  SEL R2, RZ, 0x1, P0 ;  /* 0x00000001ff027807 */ /* 0x004fc80000000000 */
[----:B------:R-:W-:-:S07]  /*1650*/  LOP3.LUT R11, R11, R2, RZ, 0x3c, !PT ;  /* 0x000000020b0b7212 */ /* 0x000fce00078e3cff */
.L_x_18:
[----:B------:R-:W-:Y:S01]  /*1660*/  UMOV UR4, 0x400 ;  /* 0x0000040000047882 */ /* 0x000fe20000000000 */
[----:B------:R-:W-:Y:S01]  /*1670*/  SHF.L.U32 R2, R17, 0x1f, RZ ;  /* 0x0000001f11027819 */ /* 0x000fe200000006ff */
[----:B-1----:R-:W-:Y:S01]  /*1680*/  ULEA UR4, UR37, UR4, 0x18 ;  /* 0x0000000425047291 */ /* 0x002fe2000f8ec0ff */
[----:B------:R-:W-:Y:S01]  /*1690*/  R2UR UR35, R15 ;  /* 0x000000000f2372ca */ /* 0x000fe200000e0000 */
[----:B------:R-:W-:Y:S01]  /*16a0*/  UISETP.GE.U32.AND UP0, UPT, UR15, 0x7f, UPT ;  /* 0x0000007f0f00788c */ /* 0x000fe2000bf06070 */
[----:B------:R-:W-:Y:S01]  /*16b0*/  R2UR UR11, R14 ;  /* 0x000000000e0b72ca */ /* 0x000fe200000e0000 */
[----:B------:R-:W-:Y:S01]  /*16c0*/  ULEA UR5, UR13, UR4, 0x3 ;  /* 0x000000040d057291 */ /* 0x000fe2000f8e18ff */
[----:B------:R-:W-:-:S08]  /*16d0*/  UMOV UR23, URZ ;  /* 0x000000ff00177c82 */ /* 0x000fd00008000000 */
[----:B------:R1:W2:Y:S01]  /*16e0*/  SYNCS.PHASECHK.TRANS64.TRYWAIT P0, [UR5+0x30], R2 ;  /* 0x00003002ff0075a7 */ /* 0x0002a20008001105 */
[----:B------:R-:W-:Y:S02]  /*16f0*/  USHF.L.U32 UR35, UR35, 0x6, URZ ;  /* 0x0000000623237899 */ /* 0x000fe400080006ff */
[----:B------:R-:W-:Y:S01]  /*1700*/  UIMAD UR11, UR11, 0xc0, URZ ;  /* 0x000000c00b0b78a4 */ /* 0x000fe2000f8e02ff */
[----:B------:R-:W-:Y:S11]  /*1710*/  BRA.U !UP0, `(.L_x_20) ;  /* 0x0000000108a87547 */ /* 0x000ff6000b800000 */
[----:B------:R-:W-:Y:S01]  /*1720*/  UMOV UR16, URZ ;  /* 0x000000ff00107c82 */ /* 0x000fe20008000000 */
[----:B------:R-:W-:-:S05]  /*1730*/  UMOV UR6, UR13 ;  /* 0x0000000d00067c82 */ /* 0x000fca0008000000 */
.L_x_25:
[----:B--2---:R-:W-:Y:S01]  /*1740*/  @!P5 MOV R3, 0x8000 ;  /* 0x000080000003d802 */ /* 0x004fe20000000f00 */
[----:B-1----:R-:W-:Y:S01]  /*1750*/  ULEA UR33, UR6, UR4, 0x3 ;  /* 0x0000000406217291 */ /* 0x002fe2000f8e18ff */
[----:B--2---:R-:W-:Y:S11]  /*1760*/  @P0 BRA `(.L_x_21) ;  /* 0x00000000000c0947 */ /* 0x004ff60003800000 */
[----:B------:R-:W-:Y:S04]  /*1770*/  SHF.L.U32 R4, R17, 0x1f, RZ ;  /* 0x0000001f11047819 */ /* 0x000fe800000006ff */
[----:B------:R-:W2:Y:S02]  /*1780*/  SYNCS.PHASECHK.TRANS64.TRYWAIT P0, [UR33+0x30], R4 ;  /* 0x00003004ff0075a7 */ /* 0x000ea40008001121 */
[----:B--2---:R-:W-:Y:S05]  /*1790*/  @!P0 BRA `(.L_x_22) ;  /* 0x0000006800a08947 */ /* 0x004fea0003800000 */
.L_x_21:
[----:B------:R2:W-:Y:S01]  /*17a0*/  @!P5 SYNCS.ARRIVE.TRANS64 RZ, [UR33], R3 ;  /* 0x00000003ffffd9a7 */ /* 0x0005e20008000021 */
[----:B------:R-:W-:Y:S04]  /*17b0*/  BSSY.RECONVERGENT B0, `(.L_x_23) ;  /* 0x0000003000007945 */ /* 0x000fe80003800200 */
[----:B------:R-:W-:Y:S05]  /*17c0*/  @P4 BRA `(.L_x_24) ;  /* 0x0000000000044947 */ /* 0x000fea0003800000 */
[----:B------:R-:W-:Y:S05]  /*17d0*/  BPT.TRAP 0x1 ;  /* 0x000000040000795c */ /* 0x000fea0000300000 */
.L_x_24:
[----:B------:R-:W-:Y:S05]  /*17e0*/  BSYNC.RECONVERGENT B0 ;  /* 0x0000000000007941 */ /* 0x000fea0003800200 */
.L_x_23:
[----:B------:R-:W-:Y:S02]  /*17f0*/  UIADD3 UR13, UPT, UPT, UR6, 0x1, URZ ;  /* 0x00000001060d7890 */ /* 0x000fe4000fffe0ff */
[----:B------:R-:W-:Y:S02]  /*1800*/  UIADD3 UR18, UP1, UPT, UR24, 0x80, URZ ;  /* 0x0000008018127890 */ /* 0x000fe4000ff3e0ff */
[----:B------:R-:W-:Y:S02]  /*1810*/  UISETP.NE.AND UP0, UPT, UR13, 0x6, UPT ;  /* 0x000000060d00788c */ /* 0x000fe4000bf05270 */
[----:B------:R-:W-:Y:S02]  /*1820*/  ULEA UR32, UR6, UR4, 0xd ;  /* 0x0000000406207291 */ /* 0x000fe4000f8e68ff */
[----:B------:R-:W-:Y:S02]  /*1830*/  USEL UR9, URZ, 0x1, UP0 ;  /* 0x00000001ff097887 */ /* 0x000fe40008000000 */
[----:B------:R-:W-:Y:S02]  /*1840*/  USEL UR13, UR13, URZ, UP0 ;  /* 0x000000ff0d0d7287 */ /* 0x000fe40008000000 */
[----:B------:R-:W-:Y:S02]  /*1850*/  USHF.L.U32 UR34, UR16, 0x6, URZ ;  /* 0x0000000610227899 */ /* 0x000fe400080006ff */
[----:B------:R-:W-:Y:S01]  /*1860*/  ULEA UR8, UR13, UR4, 0x3 ;  /* 0x000000040d087291 */ /* 0x000fe2000f8e18ff */
[----:B------:R-:W-:Y:S01]  /*1870*/  LOP3.LUT R17, R17, UR9, RZ, 0x3c, !PT ;  /* 0x0000000911117c12 */ /* 0x000fe2000f8e3cff */
[----:B------:R-:W-:Y:S02]  /*1880*/  UIADD3.X UR19, UPT, UPT, URZ, UR25, URZ, UP1, !UPT ;  /* 0x00000019ff137290 */ /* 0x000fe40008ffe4ff */
[----:B------:R-:W-:Y:S01]  /*1890*/  UIADD3 UR32, UPT, UPT, UR32, 0x6800, URZ ;  /* 0x0000680020207890 */ /* 0x000fe2000fffe0ff */
[----:B-1----:R-:W-:Y:S01]  /*18a0*/  SHF.L.U32 R2, R17, 0x1f, RZ ;  /* 0x0000001f11027819 */ /* 0x002fe200000006ff */
[----:B------:R-:W-:Y:S02]  /*18b0*/  UIMAD UR5, UR6, 0x6000, UR4 ;  /* 0x00006000060578a4 */ /* 0x000fe4000f8e0204 */
[----:B------:R-:W-:Y:S01]  /*18c0*/  UIADD3 UR26, UP0, UPT, UR24, 0x180, URZ ;  /* 0x00000180181a7890 */ /* 0x000fe2000ff1e0ff */
[----:B------:R1:W1:Y:S01]  /*18d0*/  SYNCS.PHASECHK.TRANS64.TRYWAIT P0, [UR8+0x30], R2 ;  /* 0x00003002ff0075a7 */ /* 0x0002620008001108 */
[----:B------:R-:W-:Y:S01]  /*18e0*/  UMOV UR28, 0x0 ;  /* 0x00000000001c7882 */ /* 0x000fe20000000000 */
[----:B------:R-:W-:Y:S01]  /*18f0*/  UMOV UR29, 0x10000000 ;  /* 0x10000000001d7882 */ /* 0x000fe20000000000 */
[----:B------:R-:W-:Y:S01]  /*1900*/  UIADD3 UR8, UPT, UPT, UR5, 0x12800, URZ ;  /* 0x0001280005087890 */ /* 0x000fe2000fffe0ff */
[----:B------:R1:W-:Y:S01]  /*1910*/  UTMALDG.3D [UR32], [UR18], desc[UR28] ;  /* 0x00001c20120075b4 */ /* 0x0003e20008011000 */
[----:B------:R-:W-:Y:S02]  /*1920*/  UIADD3.X UR27, UPT, UPT, URZ, UR25, URZ, UP0, !UPT ;  /* 0x00000019ff1b7290 */ /* 0x000fe400087fe4ff */
[----:B------:R-:W-:Y:S01]  /*1930*/  UIADD3 UR16, UPT, UPT, UR16, 0x1, URZ ;  /* 0x0000000110107890 */ /* 0x000fe2000fffe0ff */
[----:B------:R-:W-:Y:S01]  /*1940*/  UMOV UR12, UR36 ;  /* 0x00000024000c7c82 */ /* 0x000fe20008000000 */
[----:B------:R-:W-:Y:S01]  /*1950*/  UMOV UR9, UR33 ;  /* 0x0000002100097c82 */ /* 0x000fe20008000000 */
[----:B------:R-:W-:Y:S01]  /*1960*/  UMOV UR10, UR34 ;  /* 0x00000022000a7c82 */ /* 0x000fe20008000000 */
[----:B------:R-:W-:Y:S03]  /*1970*/  UISETP.NE.AND UP0, UPT, UR16, UR7, UPT ;  /* 0x000000071000728c */ /* 0x000fe6000bf05270 */
[----:B------:R1:W-:Y:S01]  /*1980*/  UTMALDG.3D [UR8], [UR26], desc[UR28] ;  /* 0x00001c081a0075b4 */ /* 0x0003e20008011000 */
[----:B------:R-:W-:Y:S01]  /*1990*/  UMOV UR23, UR7 ;  /* 0x0000000700177c82 */ /* 0x000fe20008000000 */
[----:B------:R-:W-:Y:S04]  /*19a0*/  UMOV UR6, UR13 ;  /* 0x0000000d00067c82 */ /* 0x000fe80008000000 */
[----:B------:R-:W-:Y:S05]  /*19b0*/  BRA.U UP0, `(.L_x_25) ;  /* 0xfffffffd00607547 */ /* 0x000fea000b83ffff */
.L_x_20:
[----:B------:R-:W-:Y:S01]  /*19c0*/  ULEA UR5, UR13, UR4, 0x3 ;  /* 0x000000040d057291 */ /* 0x000fe2000f8e18ff */
[----:B-1----:R-:W-:Y:S01]  /*19d0*/  SHF.L.U32 R2, R17, 0x1f, RZ ;  /* 0x0000001f11027819 */ /* 0x002fe200000006ff */
[----:B------:R-:W-:Y:S01]  /*19e0*/  @!P1 SYNCS.ARRIVE.TRANS64.A1T0 RZ, [UR4+0x98], RZ ;  /* 0x000098ffffff99a7 */ /* 0x000fe20008100004 */
[----:B------:R-:W-:-:S06]  /*19f0*/  UISETP.GT.AND UP0, UPT, UR22, UR21, UPT ;  /* 0x000000151600728c */ /* 0x000fcc000bf04270 */
[----:B--2---:R1:W2:Y:S03]  /*1a00*/  SYNCS.PHASECHK.TRANS64.TRYWAIT P0, [UR5+0x30], R2 ;  /* 0x00003002ff0075a7 */ /* 0x0042a60008001105 */
[----:B------:R-:W-:Y:S05]  /*1a10*/  BRA.U !UP0, `(.L_x_26) ;  /* 0x0000000108ac7547 */ /* 0x000fea000b800000 */
[----:B------:R-:W-:Y:S01]  /*1a20*/  UIADD3 UR26, UPT, UPT, UR14, UR23, URZ ;  /* 0x000000170e1a7290 */ /* 0x000fe2000fffe0ff */
[----:B------:R-:W-:-:S11]  /*1a30*/  UMOV UR6, UR13 ;  /* 0x0000000d00067c82 */ /* 0x000fd60008000000 */
.L_x_31:
[----:B--2---:R-:W-:Y:S01]  /*1a40*/  @!P5 MOV R3, 0x8000 ;  /* 0x000080000003d802 */ /* 0x004fe20000000f00 */
[----:B-1----:R-:W-:Y:S01]  /*1a50*/  ULEA UR17, UR6, UR4, 0x3 ;  /* 0x0000000406117291 */ /* 0x002fe2000f8e18ff */
[----:B--2---:R-:W-:Y:S11]  /*1a60*/  @P0 BRA `(.L_x_27) ;  /* 0x00000000000c0947 */ /* 0x004ff60003800000 */
[----:B------:R-:W-:Y:S04]  /*1a70*/  SHF.L.U32 R4, R17, 0x1f, RZ ;  /* 0x0000001f11047819 */ /* 0x000fe800000006ff */
[----:B------:R-:W2:Y:S02]  /*1a80*/  SYNCS.PHASECHK.TRANS64.TRYWAIT P0, [UR17+0x30], R4 ;  /* 0x00003004ff0075a7 */ /* 0x000ea40008001111 */
[----:B--2---:R-:W-:Y:S05]  /*1a90*/  @!P0 BRA `(.L_x_28) ;  /* 0x0000006400f88947 */ /* 0x004fea0003800000 */
.L_x_27:
[----:B------:R2:W-:Y:S01]  /*1aa0*/  @!P5 SYNCS.ARRIVE.TRANS64 RZ, [UR17], R3 ;  /* 0x00000003ffffd9a7 */ /* 0x0005e20008000011 */
[----:B------:R-:W-:Y:S04]  /*1ab0*/  BSSY.RECONVERGENT B0, `(.L_x_29) ;  /* 0x0000003000007945 */ /* 0x000fe80003800200 */
[----:B------:R-:W-:Y:S05]  /*1ac0*/  @P4 BRA `(.L_x_30) ;  /* 0x0000000000044947 */ /* 0x000fea0003800000 */
[----:B------:R-:W-:Y:S05]  /*1ad0*/  BPT.TRAP 0x1 ;  /* 0x000000040000795c */ /* 0x000fea0000300000 */
.L_x_30:
[----:B------:R-:W-:Y:S05]  /*1ae0*/  BSYNC.RECONVERGENT B0 ;  /* 0x0000000000007941 */ /* 0x000fea0003800200 */
.L_x_29:
[----:B------:R-:W-:Y:S02]  /*1af0*/  UIADD3 UR13, UPT, UPT, UR6, 0x1, URZ ;  /* 0x00000001060d7890 */ /* 0x000fe4000fffe0ff */
[----:B------:R-:W-:Y:S02]  /*1b00*/  ULEA UR16, UR6, UR4, 0xd ;  /* 0x0000000406107291 */ /* 0x000fe4000f8e68ff */
[----:B------:R-:W-:Y:S02]  /*1b10*/  UISETP.NE.AND UP0, UPT, UR13, 0x6, UPT ;  /* 0x000000060d00788c */ /* 0x000fe4000bf05270 */
[----:B------:R-:W-:Y:S02]  /*1b20*/  UIADD3 UR32, UP1, UPT, UR24, 0x80, URZ ;  /* 0x0000008018207890 */ /* 0x000fe4000ff3e0ff */
[----:B------:R-:W-:Y:S02]  /*1b30*/  USEL UR9, URZ, 0x1, UP0 ;  /* 0x00000001ff097887 */ /* 0x000fe40008000000 */
[----:B------:R-:W-:Y:S02]  /*1b40*/  USEL UR13, UR13, URZ, UP0 ;  /* 0x000000ff0d0d7287 */ /* 0x000fe40008000000 */
[----:B------:R-:W-:Y:S02]  /*1b50*/  USHF.L.U32 UR18, UR23, 0x6, URZ ;  /* 0x0000000617127899 */ /* 0x000fe400080006ff */
[----:B------:R-:W-:Y:S01]  /*1b60*/  ULEA UR8, UR13, UR4, 0x3 ;  /* 0x000000040d087291 */ /* 0x000fe2000f8e18ff */
[----:B------:R-:W-:Y:S01]  /*1b70*/  LOP3.LUT R17, R17, UR9, RZ, 0x3c, !PT ;  /* 0x0000000911117c12 */ /* 0x000fe2000f8e3cff */
[----:B------:R-:W-:Y:S02]  /*1b80*/  UIADD3 UR16, UPT, UPT, UR16, 0x6800, URZ ;  /* 0x0000680010107890 */ /* 0x000fe4000fffe0ff */
[----:B------:R-:W-:Y:S01]  /*1b90*/  UIADD3.X UR33, UPT, UPT, URZ, UR25, URZ, UP1, !UPT ;  /* 0x00000019ff217290 */ /* 0x000fe20008ffe4ff */
[----:B-1----:R-:W-:Y:S01]  /*1ba0*/  SHF.L.U32 R2, R17, 0x1f, RZ ;  /* 0x0000001f11027819 */ /* 0x002fe200000006ff */
[----:B------:R-:W-:Y:S02]  /*1bb0*/  UIMAD UR5, UR6, 0x6000, UR4 ;  /* 0x00006000060578a4 */ /* 0x000fe4000f8e0204 */
[----:B------:R-:W-:Y:S01]  /*1bc0*/  UIADD3 UR30, UP0, UPT, UR24, 0x180, URZ ;  /* 0x00000180181e7890 */ /* 0x000fe2000ff1e0ff */
[----:B------:R1:W1:Y:S01]  /*1bd0*/  SYNCS.PHASECHK.TRANS64.TRYWAIT P0, [UR8+0x30], R2 ;  /* 0x00003002ff0075a7 */ /* 0x0002620008001108 */
[----:B------:R-:W-:Y:S01]  /*1be0*/  UIADD3 UR8, UPT, UPT, UR5, 0x12800, URZ ;  /* 0x0001280005087890 */ /* 0x000fe2000fffe0ff */
[----:B------:R-:W-:Y:S01]  /*1bf0*/  UMOV UR28, 0x0 ;  /* 0x00000000001c7882 */ /* 0x000fe20000000000 */
[----:B------:R-:W-:Y:S01]  /*1c00*/  UMOV UR29, 0x10000000 ;  /* 0x10000000001d7882 */ /* 0x000fe20000000000 */
[----:B------:R-:W-:Y:S01]  /*1c10*/  UMOV UR19, UR35 ;  /* 0x0000002300137c82 */ /* 0x000fe20008000000 */
[----:B------:R-:W-:Y:S01]  /*1c20*/  UMOV UR20, UR36 ;  /* 0x0000002400147c82 */ /* 0x000fe20008000000 */
[----:B------:R-:W-:Y:S01]  /*1c30*/  UIADD3.X UR31, UPT, UPT, URZ, UR25, URZ, UP0, !UPT ;  /* 0x00000019ff1f7290 */ /* 0x000fe200087fe4ff */
[----:B------:R1:W-:Y:S01]  /*1c40*/  UTMALDG.3D [UR16], [UR32], desc[UR28] ;  /* 0x00001c10200075b4 */ /* 0x0003e20008011000 */
[----:B------:R-:W-:Y:S01]  /*1c50*/  UIADD3 UR23, UPT, UPT, UR23, 0x1, URZ ;  /* 0x0000000117177890 */ /* 0x000fe2000fffe0ff */
[----:B------:R-:W-:Y:S01]  /*1c60*/  UMOV UR12, UR36 ;  /* 0x00000024000c7c82 */ /* 0x000fe20008000000 */
[----:B------:R-:W-:Y:S01]  /*1c70*/  UMOV UR9, UR17 ;  /* 0x0000001100097c82 */ /* 0x000fe20008000000 */
[----:B------:R-:W-:Y:S01]  /*1c80*/  UMOV UR10, UR18 ;  /* 0x00000012000a7c82 */ /* 0x000fe20008000000 */
[----:B------:R-:W-:Y:S03]  /*1c90*/  UISETP.NE.AND UP0, UPT, UR23, UR26, UPT ;  /* 0x0000001a1700728c */ /* 0x000fe6000bf05270 */
[----:B------:R1:W-:Y:S01]  /*1ca0*/  UTMALDG.3D [UR8], [UR30], desc[UR28] ;  /* 0x00001c081e0075b4 */ /* 0x0003e20008011000 */
[----:B------:R-:W-:Y:S05]  /*1cb0*/  UMOV UR6, UR13 ;  /* 0x0000000d00067c82 */ /* 0x000fea0008000000 */
[----:B------:R-:W-:Y:S05]  /*1cc0*/  BRA.U UP0, `(.L_x_31) ;  /* 0xfffffffd005c7547 */ /* 0x000fea000b83ffff */
.L_x_26:
[C---:B-1----:R-:W-:Y:S01]  /*1cd0*/  LEA R2, R16.reuse, UR4, 0x3 ;  /* 0x0000000410027c11 */ /* 0x042fe2000f8e18ff */
[----:B------:R-:W-:Y:S01]  /*1ce0*/  NOP ;  /* 0x0000000000007918 */ /* 0x000fe20000000000 */
[----:B--2---:R-:W-:Y:S02]  /*1cf0*/  SHF.L.U32 R3, R13, 0x1f, RZ ;  /* 0x0000001f0d037819 */ /* 0x004fe400000006ff */
[----:B------:R-:W-:Y:S02]  /*1d00*/  LEA R4, R16, UR4, 0x4 ;  /* 0x0000000410047c11 */ /* 0x000fe4000f8e20ff */
[----:B------:R-:W1:Y:S02]  /*1d10*/  SYNCS.PHASECHK.TRANS64.TRYWAIT P0, [R2+URZ+0xa0], R3 ;  /* 0x0000a003020075a7 */ /* 0x000e6400080011ff */
[----:B-1----:R-:W-:Y:S05]  /*1d20*/  @!P0 BRA `(.L_x_32) ;  /* 0x00000064006c8947 */ /* 0x002fea0003800000 */
.L_x_127:
[----:B------:R-:W2:Y:S01]  /*1d30*/  LDS.128 R4, [R4+0x130] ;  /* 0x0001300004047984 */ /* 0x000ea20000000c00 */
[----:B---3--:R-:W-:Y:S01]  /*1d40*/  ISETP.GE.AND P0, PT, R37, 0x1, PT ;  /* 0x000000012500780c */ /* 0x008fe20003f06270 */
[----:B-1----:R-:W-:Y:S01]  /*1d50*/  VIADD R2, R2, 0xb0 ;  /* 0x000000b002027836 */ /* 0x002fe20000000000 */
[----:B------:R-:W-:Y:S01]  /*1d60*/  @!PT LDS RZ, [RZ] ;  /* 0x00000000fffff984 */ /* 0x000fe20000000800 */
[----:B------:R-:W-:Y:S01]  /*1d70*/  @!PT LDS RZ, [RZ] ;  /* 0x00000000fffff984 */ /* 0x000fe20000000800 */
[----:B------:R-:W-:Y:S01]  /*1d80*/  @!PT LDS RZ, [RZ] ;  /* 0x00000000fffff984 */ /* 0x000fe20000000800 */
[----:B------:R-:W-:Y:S01]  /*1d90*/  @!PT LDS RZ, [RZ] ;  /* 0x00000000fffff984 */ /* 0x000fe20000000800 */
[----:B------:R1:W-:Y:S06]  /*1da0*/  MEMBAR.ALL.CTA ;  /* 0x0000000000007992 */ /* 0x0003ec0000008000 */
[----:B-1----:R-:W1:Y:S01]  /*1db0*/  FENCE.VIEW.ASYNC.S ;  /* 0x00000000000073c6 */ /* 0x002e620000000000 */
[----:B------:R-:W-:-:S04]  /*1dc0*/  PRMT R2, RZ, 0x654, R2 ;  /* 0x00000654ff027816 */ /* 0x000fc80000000002 */
[----:B-1----:R1:W-:Y:S01]  /*1dd0*/  SYNCS.ARRIVE.TRANS64.RED.A1T0 RZ, [R2+URZ], RZ ;  /* 0x000000ff02ff79a7 */ /* 0x0023e200081004ff */
[----:B--2---:R-:W-:-:S13]  /*1de0*/  LOP3.LUT P2, RZ, R6, 0x1, RZ, 0xc0, !PT ;  /* 0x0000000106ff7812 */ /* 0x004fda000784c0ff */
[----:B------:R-:W-:Y:S01]  /*1df0*/  @P2 SHF.R.U32.HI R3, RZ, 0x10, R5 ;  /* 0x00000010ff032819 */ /* 0x000fe20000011605 */
[----:B------:R-:W-:Y:S01]  /*1e00*/  VOTEU.ANY UP0, P2 ;  /* 0x0000000000ff7886 */ /* 0x000fe20001000100 */
[----:B------:R-:W-:Y:S02]  /*1e10*/  @P2 MOV R10, R4 ;  /* 0x00000004000a2202 */ /* 0x000fe40000000f00 */
[----:B------:R-:W-:Y:S02]  /*1e20*/  @P2 R2UR.BROADCAST UR5, R3 ;  /* 0x00000000030522ca */ /* 0x000fe400008e0000 */
[----:B------:R-:W-:-:S11]  /*1e30*/  @P2 LOP3.LUT R9, R5, 0xffff, RZ, 0xc0, !PT ;  /* 0x0000ffff05092812 */ /* 0x000fd600078ec0ff */
[----:B------:R-:W-:Y:S01]  /*1e40*/  @UP0 UMOV UR36, UR5 ;  /* 0x0000000500240c82 */ /* 0x000fe20008000000 */
[----:B-1----:R-:W-:Y:S05]  /*1e50*/  @!P0 BRA `(.L_x_33) ;  /* 0x0000000000b88947 */ /* 0x002fea0003800000 */
[----:B------:R-:W4:Y:S01]  /*1e60*/  LDC.64 R4, c[0x0][0xb18] ;  /* 0x0002c600ff047b82 */ /* 0x000f220000000a00 */
[----:B------:R-:W-:-:S07]  /*1e70*/  ISETP.NE.AND P3, PT, R37, 0x1, PT ;  /* 0x000000012500780c */ /* 0x000fce0003f65270 */
[----:B------:R-:W1:Y:S08]  /*1e80*/  LDC.64 R6, c[0x0][0xb10] ;  /* 0x0002c400ff067b82 */ /* 0x000e700000000a00 */
[----:B------:R-:W2:Y:S08]  /*1e90*/  LDC R14, c[0x0][0xb20] ;  /* 0x0002c800ff0e7b82 */ /* 0x000eb00000000800 */
[----:B------:R-:W3:Y:S01]  /*1ea0*/  LDC R15, c[0x0][0xb0c] ;  /* 0x0002c300ff0f7b82 */ /* 0x000ee20000000800 */
[----:B----4-:R-:W-:Y:S01]  /*1eb0*/  IMAD.HI.U32 R19, R0, R5, RZ ;  /* 0x0000000500137227 */ /* 0x010fe200078e00ff */
[----:B------:R-:W-:-:S03]  /*1ec0*/  ISETP.NE.AND P0, PT, R4, 0x1, PT ;  /* 0x000000010400780c */ /* 0x000fc60003f05270 */
[----:B------:R-:W-:-:S03]  /*1ed0*/  IMAD.HI.U32 R5, R9, R5, RZ ;  /* 0x0000000509057227 */ /* 0x000fc600078e00ff */
[----:B------:R-:W4:Y:S01]  /*1ee0*/  LDC.64 R2, c[0x0][0xb28] ;  /* 0x0002ca00ff027b82 */ /* 0x000f220000000a00 */
[----:B-1----:R-:W-:-:S04]  /*1ef0*/  IMAD.HI.U32 R20, R8, R6, RZ ;  /* 0x0000000608147227 */ /* 0x002fc800078e00ff */
[----:B------:R-:W-:Y:S01]  /*1f00*/  IMAD.HI.U32 R21, R10, R6, RZ ;  /* 0x000000060a157227 */ /* 0x000fe200078e00ff */
[----:B------:R-:W-:Y:S02]  /*1f10*/  SHF.R.U32.HI R20, RZ, R7, R20 ;  /* 0x00000007ff147219 */ /* 0x000fe40000011614 */
[-C--:B--2---:R-:W-:Y:S02]  /*1f20*/  SHF.R.U32.HI R19, RZ, R14.reuse, R19 ;  /* 0x0000000eff137219 */ /* 0x084fe40000011613 */
[----:B------:R-:W-:Y:S02]  /*1f30*/  SHF.R.U32.HI R5, RZ, R14, R5 ;  /* 0x0000000eff057219 */ /* 0x000fe40000011605 */
[----:B------:R-:W-:Y:S02]  /*1f40*/  SEL R19, R0, R19, !P0 ;  /* 0x0000001300137207 */ /* 0x000fe40004000000 */
[----:B------:R-:W-:Y:S02]  /*1f50*/  SHF.R.U32.HI R21, RZ, R7, R21 ;  /* 0x00000007ff157219 */ /* 0x000fe40000011615 */
[----:B---3--:R-:W-:-:S02]  /*1f60*/  ISETP.NE.AND P1, PT, R15, 0x1, PT ;  /* 0x000000010f00780c */ /* 0x008fc40003f25270 */
[----:B------:R-:W-:Y:S02]  /*1f70*/  SEL R5, R9, R5, !P0 ;  /* 0x0000000509057207 */ /* 0x000fe40004000000 */
[----:B------:R-:W-:Y:S02]  /*1f80*/  SEL R20, R8, R20, !P1 ;  /* 0x0000001408147207 */ /* 0x000fe40004800000 */
[----:B------:R-:W-:Y:S01]  /*1f90*/  SEL R21, R10, R21, !P1 ;  /* 0x000000150a157207 */ /* 0x000fe20004800000 */
[----:B----4-:R-:W-:-:S04]  /*1fa0*/  IMAD.HI.U32 R18, R19, R2, RZ ;  /* 0x0000000213127227 */ /* 0x010fc800078e00ff */
        /* <DEDUP_REMOVED lines=10> */
[----:B------:R-:W-:-:S04]  /*2050*/  @!P0 IMAD.HI.U32 R7, R21, R2, RZ ;  /* 0x0000000215078227 */ /* 0x000fc800078e00ff */
[----:B------:R-:W-:Y:S01]  /*2060*/  IMAD.MOV R2, RZ, RZ, -R6 ;  /* 0x000000ffff027224 */ /* 0x000fe200078e0a06 */
[----:B------:R-:W-:Y:S02]  /*2070*/  @!P0 SHF.R.U32.HI R3, RZ, R3, R7 ;  /* 0x00000003ff038219 */ /* 0x000fe40000011607 */
[----:B------:R-:W-:Y:S01]  /*2080*/  IADD3 R7, PT, PT, -R5, RZ, RZ ;  /* 0x000000ff05077210 */ /* 0x000fe20007ffe1ff */
[----:B------:R-:W-:Y:S01]  /*2090*/  IMAD R2, R37, R2, R5 ;  /* 0x0000000225027224 */ /* 0x000fe200078e0205 */
        /* <DEDUP_REMOVED lines=10> */
.L_x_33:
[----:B------:R-:W1:Y:S02]  /*2140*/  LDCU UR5, c[0x0][0xb30] ;  /* 0x00016600ff0577ac */ /* 0x000e640008000800 */
[----:B-1----:R-:W-:-:S09]  /*2150*/  UISETP.NE.AND UP0, UPT, UR5, 0x1, UPT ;  /* 0x000000010500788c */ /* 0x002fd2000bf05270 */
[----:B------:R-:W-:Y:S05]  /*2160*/  BRA.U UP0, `(.L_x_34) ;  /* 0x0000000100407547 */ /* 0x000fea000b800000 */
[----:B------:R-:W1:Y:S08]  /*2170*/  LDC.64 R4, c[0x0][0xb10] ;  /* 0x0002c400ff047b82 */ /* 0x000e700000000a00 */
[----:B------:R-:W2:Y:S08]  /*2180*/  LDC.64 R2, c[0x0][0xb18] ;  /* 0x0002c600ff027b82 */ /* 0x000eb00000000a00 */
[----:B------:R-:W3:Y:S08]  /*2190*/  LDC R6, c[0x0][0xb20] ;  /* 0x0002c800ff067b82 */ /* 0x000ef00000000800 */
[----:B------:R-:W4:Y:S01]  /*21a0*/  LDC R7, c[0x0][0xb0c] ;  /* 0x0002c300ff077b82 */ /* 0x000f220000000800 */
[----:B-1----:R-:W-:-:S05]  /*21b0*/  IMAD.HI.U32 R4, R10, R4, RZ ;  /* 0x000000040a047227 */ /* 0x002fca00078e00ff */
[----:B------:R-:W-:Y:S01]  /*21c0*/  SHF.R.U32.HI R4, RZ, R5, R4 ;  /* 0x00000005ff047219 */ /* 0x000fe20000011604 */
[----:B--2---:R-:W-:Y:S01]  /*21d0*/  IMAD.HI.U32 R3, R9, R3, RZ ;  /* 0x0000000309037227 */ /* 0x004fe200078e00ff */
[----:B------:R-:W-:-:S04]  /*21e0*/  ISETP.NE.AND P0, PT, R2, 0x1, PT ;  /* 0x000000010200780c */ /* 0x000fc80003f05270 */
[----:B---3--:R-:W-:-:S04]  /*21f0*/  SHF.R.U32.HI R3, RZ, R6, R3 ;  /* 0x00000006ff037219 */ /* 0x008fc80000011603 */
[----:B------:R-:W-:Y:S02]  /*2200*/  SEL R3, R9, R3, !P0 ;  /* 0x0000000309037207 */ /* 0x000fe40004000000 */
[----:B----4-:R-:W-:-:S04]  /*2210*/  ISETP.NE.AND P1, PT, R7, 0x1, PT ;  /* 0x000000010700780c */ /* 0x010fc80003f25270 */
[----:B------:R-:W-:-:S05]  /*2220*/  SEL R4, R10, R4, !P1 ;  /* 0x000000040a047207 */ /* 0x000fca0004800000 */
[----:B------:R-:W-:Y:S02]  /*2230*/  IMAD.IADD R5, R3, 0x1, -R4 ;  /* 0x0000000103057824 */ /* 0x000fe400078e0a04 */
[----:B------:R-:W-:Y:S02]  /*2240*/  IMAD.IADD R3, R4, 0x1, -R3 ;  /* 0x0000000104037824 */ /* 0x000fe400078e0a03 */
[----:B------:R-:W-:Y:S02]  /*2250*/  IMAD R10, R5, R7, R10 ;  /* 0x00000007050a7224 */ /* 0x000fe400078e020a */
[----:B------:R-:W-:-:S07]  /*2260*/  IMAD R9, R3, R2, R9 ;  /* 0x0000000203097224 */ /* 0x000fce00078e0209 */
.L_x_34:
[----:B------:R-:W-:Y:S01]  /*2270*/  VIADD R16, R16, 0x1 ;  /* 0x0000000110107836 */ /* 0x000fe20000000000 */
[----:B------:R-:W-:Y:S01]  /*2280*/  PLOP3.LUT P1, PT, PT, PT, PT, 0x80, 0x8 ;  /* 0x000000000008781c */ /* 0x000fe20003f2f070 */
[----:B------:R-:W-:Y:S02]  /*2290*/  IMAD.IADD R15, R10, 0x1, R87 ;  /* 0x000000010a0f7824 */ /* 0x000fe400078e0257 */
[----:B------:R-:W-:Y:S01]  /*22a0*/  IMAD.IADD R14, R9, 0x1, R86 ;  /* 0x00000001090e7824 */ /* 0x000fe200078e0256 */
[----:B------:R-:W-:-:S04]  /*22b0*/  ISETP.NE.AND P0, PT, R16, 0x2, PT ;  /* 0x000000021000780c */ /* 0x000fc80003f05270 */
[----:B------:R-:W-:Y:S02]  /*22c0*/  SEL R2, RZ, 0x1, P0 ;  /* 0x00000001ff027807 */ /* 0x000fe40000000000 */
[----:B------:R-:W-:Y:S02]  /*22d0*/  SEL R16, R16, RZ, P0 ;  /* 0x000000ff10107207 */ /* 0x000fe40000000000 */
[----:B------:R-:W-:Y:S01]  /*22e0*/  LOP3.LUT R13, R13, R2, RZ, 0x3c, !PT ;  /* 0x000000020d0d7212 */ /* 0x000fe200078e3cff */
[----:B------:R-:W-:Y:S06]  /*22f0*/  @P2 BRA `(.L_x_35) ;  /* 0xfffffff000982947 */ /* 0x000fec000383ffff */
[----:B------:R-:W-:Y:S01]  /*2300*/  UIADD3 UR4, UPT, UPT, UR4, 0x30, URZ ;  /* 0x0000003004047890 */ /* 0x000fe2000fffe0ff */
[----:B------:R-:W-:-:S03]  /*2310*/  SHF.L.U32 R2, R17, 0x1f, RZ ;  /* 0x0000001f11027819 */ /* 0x000fc600000006ff */
[----:B------:R-:W-:-:S09]  /*2320*/  ULEA UR5, UR13, UR4, 0x3 ;  /* 0x000000040d057291 */ /* 0x000fd2000f8e18ff */
[----:B------:R-:W1:Y:S02]  /*2330*/  SYNCS.PHASECHK.TRANS64.TRYWAIT P0, [UR5], R2 ;  /* 0x00000002ff0075a7 */ /* 0x000e640008001105 */
[----:B-1----:R-:W-:Y:S05]  /*2340*/  @!P0 BRA `(.L_x_36) ;  /* 0x0000005c00f88947 */ /* 0x002fea0003800000 */
.L_x_129:
[----:B------:R-:W-:-:S04]  /*2350*/  UIADD3 UR6, UPT, UPT, UR13, 0x1, URZ ;  /* 0x000000010d067890 */ /* 0x000fc8000fffe0ff */
[----:B------:R-:W-:-:S04]  /*2360*/  UISETP.NE.AND UP0, UPT, UR6, 0x6, UPT ;  /* 0x000000060600788c */ /* 0x000fc8000bf05270 */
[----:B------:R-:W-:Y:S02]  /*2370*/  USEL UR7, URZ, 0x1, UP0 ;  /* 0x00000001ff077887 */ /* 0x000fe40008000000 */
[----:B------:R-:W-:-:S04]  /*2380*/  USEL UR6, UR6, URZ, UP0 ;  /* 0x000000ff06067287 */ /* 0x000fc80008000000 */
[----:B------:R-:W-:Y:S01]  /*2390*/  ULEA UR5, UR6, UR4, 0x3 ;  /* 0x0000000406057291 */ /* 0x000fe2000f8e18ff */
[----:B-1----:R-:W-:-:S04]  /*23a0*/  LOP3.LUT R2, R17, UR7, RZ, 0x3c, !PT ;  /* 0x0000000711027c12 */ /* 0x002fc8000f8e3cff */
[----:B------:R-:W-:-:S04]  /*23b0*/  SHF.L.U32 R3, R2, 0x1f, RZ ;  /* 0x0000001f02037819 */ /* 0x000fc800000006ff */
[----:B------:R-:W1:Y:S02]  /*23c0*/  SYNCS.PHASECHK.TRANS64.TRYWAIT P0, [UR5], R3 ;  /* 0x00000003ff0075a7 */ /* 0x000e640008001105 */
[----:B-1----:R-:W-:Y:S05]  /*23d0*/  @!P0 BRA `(.L_x_37) ;  /* 0x0000005c00ec8947 */ /* 0x002fea0003800000 */
.L_x_131:
[----:B------:R-:W-:-:S04]  /*23e0*/  UIADD3 UR6, UPT, UPT, UR6, 0x1, URZ ;  /* 0x0000000106067890 */ /* 0x000fc8000fffe0ff */
[----:B------:R-:W-:-:S04]  /*23f0*/  UISETP.NE.AND UP0, UPT, UR6, 0x6, UPT ;  /* 0x000000060600788c */ /* 0x000fc8000bf05270 */
[----:B------:R-:W-:Y:S02]  /*2400*/  USEL UR7, URZ, 0x1, UP0 ;  /* 0x00000001ff077887 */ /* 0x000fe40008000000 */
[----:B------:R-:W-:-:S04]  /*2410*/  USEL UR6, UR6, URZ, UP0 ;  /* 0x000000ff06067287 */ /* 0x000fc80008000000 */
[----:B------:R-:W-:Y:S01]  /*2420*/  ULEA UR5, UR6, UR4, 0x3 ;  /* 0x0000000406057291 */ /* 0x000fe2000f8e18ff */
[----:B------:R-:W-:-:S04]  /*2430*/  LOP3.LUT R2, R2, UR7, RZ, 0x3c, !PT ;  /* 0x0000000702027c12 */ /* 0x000fc8000f8e3cff */
[----:B-1----:R-:W-:-:S04]  /*2440*/  SHF.L.U32 R3, R2, 0x1f, RZ ;  /* 0x0000001f02037819 */ /* 0x002fc800000006ff */
[----:B------:R-:W1:Y:S02]  /*2450*/  SYNCS.PHASECHK.TRANS64.TRYWAIT P0, [UR5], R3 ;  /* 0x00000003ff0075a7 */ /* 0x000e640008001105 */
[----:B-1----:R-:W-:Y:S05]  /*2460*/  @!P0 BRA `(.L_x_38) ;  /* 0x0000005c00e08947 */ /* 0x002fea0003800000 */
.L_x_133:
        /* <DEDUP_REMOVED lines=9> */
.L_x_135:
        /* <DEDUP_REMOVED lines=9> */
.L_x_137:
[----:B------:R-:W-:-:S04]  /*2590*/  UIADD3 UR6, UPT, UPT, UR6, 0x1, URZ ;  /* 0x0000000106067890 */ /* 0x000fc8000fffe0ff */
[----:B------:R-:W-:-:S04]  /*25a0*/  UISETP.NE.AND UP0, UPT, UR6, 0x6, UPT ;  /* 0x000000060600788c */ /* 0x000fc8000bf05270 */
[----:B------:R-:W-:Y:S02]  /*25b0*/  USEL UR5, URZ, 0x1, UP0 ;  /* 0x00000001ff057887 */ /* 0x000fe40008000000 */
[----:B------:R-:W-:-:S04]  /*25c0*/  USEL UR6, UR6, URZ, UP0 ;  /* 0x000000ff06067287 */ /* 0x000fc80008000000 */
[----:B------:R-:W-:Y:S01]  /*25d0*/  ULEA UR6, UR6, UR4, 0x3 ;  /* 0x0000000406067291 */ /* 0x000fe2000f8e18ff */
[----:B------:R-:W-:-:S04]  /*25e0*/  LOP3.LUT R2, R2, UR5, RZ, 0x3c, !PT ;  /* 0x0000000502027c12 */ /* 0x000fc8000f8e3cff */
[----:B------:R-:W-:Y:S01]  /*25f0*/  SHF.L.U32 R2, R2, 0x1f, RZ ;  /* 0x0000001f02027819 */ /* 0x000fe200000006ff */
[----:B-1--4-:R-:W-:-:S07]  /*2600*/  IMAD.U32 R0, RZ, RZ, UR6 ;  /* 0x00000006ff007e24 */ /* 0x012fce000f8e00ff */
.L_x_41:
[----:B-1----:R1:W2:Y:S02]  /*2610*/  SYNCS.PHASECHK.TRANS64.TRYWAIT P0, [R0+URZ], R2 ;  /* 0x00000002000075a7 */ /* 0x0022a400080011ff */
[----:B--2---:R-:W-:Y:S05]  /*2620*/  @!P0 NANOSLEEP.SYNCS 0x989680 ;  /* 0x009896800000895d */ /* 0x004fea0003900000 */
[----:B------:R-:W2:Y:S02]  /*2630*/  @!P0 SYNCS.PHASECHK.TRANS64 P0, [R0+URZ], R2 ;  /* 0x00000002000085a7 */ /* 0x000ea400080010ff */
[----:B--2---:R-:W-:Y:S05]  /*2640*/  @P0 EXIT ;  /* 0x000000000000094d */ /* 0x004fea0003800000 */
[----:B------:R-:W-:Y:S05]  /*2650*/  BRA `(.L_x_41) ;  /* 0xfffffffc00ec7947 */ /* 0x000fea000383ffff */
.L_x_17:
[----:B------:R-:W-:-:S04]  /*2660*/  UISETP.NE.AND UP1, UPT, UR37, URZ, UPT ;  /* 0x000000ff2500728c */ /* 0x000fc8000bf25270 */
[----:B------:R-:W-:-:S09]  /*2670*/  UISETP.NE.OR UP1, UPT, UR8, 0x1, UP1 ;  /* 0x000000010800788c */ /* 0x000fd20008f25670 */
[----:B------:R-:W-:Y:S05]  /*2680*/  BRA.U UP1, `(.L_x_42) ;  /* 0x0000000501487547 */ /* 0x000fea000b800000 */
[----:B------:R-:W-:Y:S01]  /*2690*/  ISETP.NE.AND P2, PT, R2, RZ, PT ;  /* 0x000000ff0200720c */ /* 0x000fe20003f45270 */
[----:B------:R-:W-:Y:S01]  /*26a0*/  IMAD.MOV.U32 R12, RZ, RZ, 0x1 ;  /* 0x00000001ff0c7424 */ /* 0x000fe200078e00ff */
[----:B------:R-:W-:Y:S02]  /*26b0*/  CS2R R10, SRZ ;  /* 0x00000000000a7805 */ /* 0x000fe4000001ff00 */
[----:B------:R-:W-:Y:S01]  /*26c0*/  CS2R R8, SRZ ;  /* 0x0000000000087805 */ /* 0x000fe2000001ff00 */
[----:B------:R-:W-:Y:S01]  /*26d0*/  UMOV UR4, 0x400 ;  /* 0x0000040000047882 */ /* 0x000fe20000000000 */
[----:B------:R-:W-:Y:S01]  /*26e0*/  UMOV UR6, URZ ;  /* 0x000000ff00067c82 */ /* 0x000fe20008000000 */
[----:B------:R-:W-:-:S12]  /*26f0*/  ULEA UR37, UR37, UR4, 0x18 ;  /* 0x0000000425257291 */ /* 0x000fd8000f8ec0ff */
.L_x_46:
[----:B------:R-:W-:Y:S02]  /*2700*/  LEA R0, R8, UR37, 0x3 ;  /* 0x0000002508007c11 */ /* 0x000fe4000f8e18ff */
[----:B------:R-:W-:-:S03]  /*2710*/  SHF.L.U32 R4, R9, 0x1f, RZ ;  /* 0x0000001f09047819 */ /* 0x000fc600000006ff */
[----:B------:R-:W-:Y:S01]  /*2720*/  VIADD R5, R0, 0x110 ;  /* 0x0000011000057836 */ /* 0x000fe20000000000 */
[----:B------:R-:W1:Y:S02]  /*2730*/  SYNCS.PHASECHK.TRANS64.TRYWAIT P0, [R0+URZ+0x100], R4 ;  /* 0x00010004000075a7 */ /* 0x000e6400080011ff */
[----:B-1----:R-:W-:Y:S05]  /*2740*/  @!P0 BRA `(.L_x_43) ;  /* 0x0000005c00708947 */ /* 0x002fea0003800000 */
.L_x_138:
[----:B------:R-:W-:Y:S01]  /*2750*/  ULEA UR5, UR6, UR37, 0x3 ;  /* 0x0000002506057291 */ /* 0x000fe2000f8e18ff */
[----:B-1----:R-:W-:Y:S01]  /*2760*/  PRMT R0, RZ, 0x654, R5 ;  /* 0x00000654ff007816 */ /* 0x002fe20000000005 */
[----:B------:R-:W-:Y:S01]  /*2770*/  @!P2 IMAD.MOV.U32 R4, RZ, RZ, 0x10 ;  /* 0x00000010ff04a424 */ /* 0x000fe200078e00ff */
[----:B------:R-:W-:Y:S01]  /*2780*/  SHF.L.U32 R5, R12, 0x1f, RZ ;  /* 0x0000001f0c057819 */ /* 0x000fe200000006ff */
[----:B------:R-:W-:Y:S01]  /*2790*/  UIADD3 UR4, UPT, UPT, UR5, 0xa0, URZ ;  /* 0x000000a005047890 */ /* 0x000fe2000fffe0ff */
[----:B------:R1:W-:Y:S05]  /*27a0*/  SYNCS.ARRIVE.TRANS64.RED.A1T0 RZ, [R0+URZ], RZ ;  /* 0x000000ff00ff79a7 */ /* 0x0003ea00081004ff */
[----:B------:R-:W-:Y:S01]  /*27b0*/  IMAD.U32 R6, RZ, RZ, UR4 ;  /* 0x00000004ff067e24 */ /* 0x000fe2000f8e00ff */
[----:B------:R-:W2:Y:S04]  /*27c0*/  SYNCS.PHASECHK.TRANS64.TRYWAIT P0, [UR5+0xb0], R5 ;  /* 0x0000b005ff0075a7 */ /* 0x000ea80008001105 */
[----:B------:R-:W-:Y:S01]  /*27d0*/  PRMT R6, R2, 0x654, R6 ;  /* 0x0000065402067816 */ /* 0x000fe20000000006 */
[----:B-12---:R-:W-:Y:S06]  /*27e0*/  @!P0 BRA `(.L_x_44) ;  /* 0x0000005c005c8947 */ /* 0x006fec0003800000 */
.L_x_140:
[----:B------:R-:W-:Y:S01]  /*27f0*/  ULEA UR4, UR6, UR37, 0x4 ;  /* 0x0000002506047291 */ /* 0x000fe2000f8e20ff */
[----:B------:R-:W-:Y:S01]  /*2800*/  SEL R3, R6, R3, !P2 ;  /* 0x0000000306037207 */ /* 0x000fe20005000000 */
[----:B------:R-:W-:Y:S01]  /*2810*/  UIADD3 UR5, UPT, UPT, UR5, 0xa0, URZ ;  /* 0x000000a005057890 */ /* 0x000fe2000fffe0ff */
[----:B-1----:R-:W-:Y:S01]  /*2820*/  LEA R0, R11, UR37, 0x3 ;  /* 0x000000250b007c11 */ /* 0x002fe2000f8e18ff */
[----:B------:R-:W-:Y:S01]  /*2830*/  UIADD3 UR4, UPT, UPT, UR4, 0x130, URZ ;  /* 0x0000013004047890 */ /* 0x000fe2000fffe0ff */
[----:B------:R1:W-:Y:S01]  /*2840*/  @!P2 SYNCS.ARRIVE.TRANS64.RED RZ, [R3+URZ], R4 ;  /* 0x0000000403ffa9a7 */ /* 0x0003e200080004ff */
[----:B------:R-:W-:Y:S01]  /*2850*/  UIADD3 UR6, UPT, UPT, UR6, 0x1, URZ ;  /* 0x0000000106067890 */ /* 0x000fe2000fffe0ff */
[----:B------:R-:W-:-:S03]  /*2860*/  VIADD R8, R8, 0x1 ;  /* 0x0000000108087836 */ /* 0x000fc60000000000 */
[----:B------:R-:W-:Y:S02]  /*2870*/  UISETP.NE.AND UP0, UPT, UR6, 0x2, UPT ;  /* 0x000000020600788c */ /* 0x000fe4000bf05270 */
[----:B------:R-:W-:Y:S01]  /*2880*/  ISETP.NE.AND P0, PT, R8, 0x2, PT ;  /* 0x000000020800780c */ /* 0x000fe20003f05270 */
[----:B------:R-:W-:Y:S06]  /*2890*/  UGETNEXTWORKID.BROADCAST [UR4], [UR5] ;  /* 0x00000000040073ca */ /* 0x000fec0008000100 */
[----:B------:R-:W-:Y:S02]  /*28a0*/  USEL UR4, URZ, 0x1, UP0 ;  /* 0x00000001ff047887 */ /* 0x000fe40008000000 */
[----:B------:R-:W-:-:S04]  /*28b0*/  USEL UR6, UR6, URZ, UP0 ;  /* 0x000000ff06067287 */ /* 0x000fc80008000000 */
[----:B------:R-:W-:Y:S02]  /*28c0*/  LOP3.LUT R12, R12, UR4, RZ, 0x3c, !PT ;  /* 0x000000040c0c7c12 */ /* 0x000fe4000f8e3cff */
[----:B-1----:R-:W-:-:S04]  /*28d0*/  SHF.L.U32 R4, R10, 0x1f, RZ ;  /* 0x0000001f0a047819 */ /* 0x002fc800000006ff */
[----:B------:R-:W1:Y:S02]  /*28e0*/  SYNCS.PHASECHK.TRANS64.TRYWAIT P1, [R0+URZ+0xa0], R4 ;  /* 0x0000a004000075a7 */ /* 0x000e6400080211ff */
[----:B-1----:R-:W-:Y:S05]  /*28f0*/  @!P1 BRA `(.L_x_45) ;  /* 0x0000005c00309947 */ /* 0x002fea0003800000 */
.L_x_141:
[C---:B-1----:R-:W-:Y:S01]  /*2900*/  LEA R4, R11.reuse, UR37, 0x4 ;  /* 0x000000250b047c11 */ /* 0x042fe2000f8e20ff */
[----:B------:R-:W-:Y:S01]  /*2910*/  VIADD R0, R0, 0xb0 ;  /* 0x000000b000007836 */ /* 0x000fe20000000000 */
[----:B------:R-:W-:Y:S01]  /*2920*/  SEL R8, R8, RZ, P0 ;  /* 0x000000ff08087207 */ /* 0x000fe20000000000 */
[----:B------:R-:W-:-:S03]  /*2930*/  VIADD R11, R11, 0x1 ;  /* 0x000000010b0b7836 */ /* 0x000fc60000000000 */
[----:B------:R-:W1:Y:S01]  /*2940*/  LDS.128 R4, [R4+0x130] ;  /* 0x0001300004047984 */ /* 0x000e620000000c00 */
[----:B------:R-:W-:Y:S02]  /*2950*/  PRMT R0, RZ, 0x654, R0 ;  /* 0x00000654ff007816 */ /* 0x000fe40000000000 */
[C---:B------:R-:W-:Y:S01]  /*2960*/  ISETP.NE.AND P1, PT, R11.reuse, 0x2, PT ;  /* 0x000000020b00780c */ /* 0x040fe20003f25270 */
[----:B------:R-:W-:Y:S01]  /*2970*/  @!PT LDS RZ, [RZ] ;  /* 0x00000000fffff984 */ /* 0x000fe20000000800 */
[----:B------:R-:W-:Y:S01]  /*2980*/  @!PT LDS RZ, [RZ] ;  /* 0x00000000fffff984 */ /* 0x000fe20000000800 */
[----:B------:R-:W-:Y:S01]  /*2990*/  @!PT LDS RZ, [RZ] ;  /* 0x00000000fffff984 */ /* 0x000fe20000000800 */
[----:B------:R-:W-:Y:S01]  /*29a0*/  @!PT LDS RZ, [RZ] ;  /* 0x00000000fffff984 */ /* 0x000fe20000000800 */
[----:B------:R2:W-:Y:S06]  /*29b0*/  MEMBAR.ALL.CTA ;  /* 0x0000000000007992 */ /* 0x0005ec0000008000 */
[----:B--2---:R-:W2:Y:S01]  /*29c0*/  FENCE.VIEW.ASYNC.S ;  /* 0x00000000000073c6 */ /* 0x004ea20000000000 */
[----:B------:R-:W-:Y:S01]  /*29d0*/  SEL R11, R11, RZ, P1 ;  /* 0x000000ff0b0b7207 */ /* 0x000fe20000800000 */
[----:B--2---:R2:W-:Y:S01]  /*29e0*/  SYNCS.ARRIVE.TRANS64.RED.A1T0 RZ, [R0+URZ], RZ ;  /* 0x000000ff00ff79a7 */ /* 0x0045e200081004ff */
[----:B-1----:R-:W-:-:S02]  /*29f0*/  LOP3.LUT P3, RZ, R6, 0x1, RZ, 0xc0, !PT ;  /* 0x0000000106ff7812 */ /* 0x002fc4000786c0ff */
[----:B------:R-:W-:-:S04]  /*2a00*/  SEL R4, RZ, 0x1, P1 ;  /* 0x00000001ff047807 */ /* 0x000fc80000800000 */
[----:B------:R-:W-:Y:S02]  /*2a10*/  LOP3.LUT R10, R10, R4, RZ, 0x3c, !PT ;  /* 0x000000040a0a7212 */ /* 0x000fe400078e3cff */
[----:B--2---:R-:W-:-:S04]  /*2a20*/  SEL R0, RZ, 0x1, P0 ;  /* 0x00000001ff007807 */ /* 0x004fc80000000000 */
[----:B------:R-:W-:Y:S01]  /*2a30*/  LOP3.LUT R9, R9, R0, RZ, 0x3c, !PT ;  /* 0x0000000009097212 */ /* 0x000fe200078e3cff */
[----:B------:R-:W-:Y:S06]  /*2a40*/  @P3 BRA `(.L_x_46) ;  /* 0xfffffffc002c3947 */ /* 0x000fec000383ffff */
[----:B------:R-:W-:Y:S01]  /*2a50*/  ULEA UR5, UR6, UR37, 0x3 ;  /* 0x0000002506057291 */ /* 0x000fe2000f8e18ff */
[----:B------:R-:W-:-:S08]  /*2a60*/  SHF.L.U32 R2, R12, 0x1f, RZ ;  /* 0x0000001f0c027819 */ /* 0x000fd000000006ff */
[----:B------:R-:W1:Y:S02]  /*2a70*/  SYNCS.PHASECHK.TRANS64 P0, [UR5+0xb0], R2 ;  /* 0x0000b002ff0075a7 */ /* 0x000e640008001005 */
[----:B-1----:R-:W-:Y:S05]  /*2a80*/  @P0 BRA `(.L_x_47) ;  /* 0x0000000000080947 */ /* 0x002fea0003800000 */
[----:B------:R-:W1:Y:S02]  /*2a90*/  SYNCS.PHASECHK.TRANS64.TRYWAIT P0, [UR5+0xb0], R2 ;  /* 0x0000b002ff0075a7 */ /* 0x000e640008001105 */
[----:B-1----:R-:W-:Y:S05]  /*2aa0*/  @!P0 BRA `(.L_x_48) ;  /* 0x0000005800d88947 */ /* 0x002fea0003800000 */
.L_x_47:
[----:B------:R-:W-:-:S04]  /*2ab0*/  UIADD3 UR4, UPT, UPT, UR6, 0x1, URZ ;  /* 0x0000000106047890 */ /* 0x000fc8000fffe0ff */
[----:B------:R-:W-:-:S04]  /*2ac0*/  UISETP.NE.AND UP0, UPT, UR4, 0x2, UPT ;  /* 0x000000020400788c */ /* 0x000fc8000bf05270 */
[----:B------:R-:W-:Y:S02]  /*2ad0*/  USEL UR7, URZ, 0x1, UP0 ;  /* 0x00000001ff077887 */ /* 0x000fe40008000000 */
[----:B------:R-:W-:-:S04]  /*2ae0*/  USEL UR4, UR4, URZ, UP0 ;  /* 0x000000ff04047287 */ /* 0x000fc80008000000 */
[----:B------:R-:W-:Y:S01]  /*2af0*/  ULEA UR4, UR4, UR37, 0x3 ;  /* 0x0000002504047291 */ /* 0x000fe2000f8e18ff */
[----:B-1----:R-:W-:-:S04]  /*2b00*/  LOP3.LUT R2, R12, UR7, RZ, 0x3c, !PT ;  /* 0x000000070c027c12 */ /* 0x002fc8000f8e3cff */
[----:B------:R-:W-:-:S04]  /*2b10*/  SHF.L.U32 R0, R2, 0x1f, RZ ;  /* 0x0000001f02007819 */ /* 0x000fc800000006ff */
[----:B------:R-:W1:Y:S02]  /*2b20*/  SYNCS.PHASECHK.TRANS64 P0, [UR4+0xb0], R0 ;  /* 0x0000b000ff0075a7 */ /* 0x000e640008001004 */
[----:B-1----:R-:W-:Y:S05]  /*2b30*/  @P0 EXIT ;  /* 0x000000000000094d */ /* 0x002fea0003800000 */
[----:B------:R-:W-:Y:S02]  /*2b40*/  SHF.L.U32 R2, R2, 0x1f, RZ ;  /* 0x0000001f02027819 */ /* 0x000fe400000006ff */
[----:B------:R-:W-:-:S07]  /*2b50*/  MOV R0, UR4 ;  /* 0x0000000400007c02 */ /* 0x000fce0008000f00 */
.L_x_49:
[----:B-1----:R1:W2:Y:S02]  /*2b60*/  SYNCS.PHASECHK.TRANS64.TRYWAIT P0, [R0+URZ+0xb0], R2 ;  /* 0x0000b002000075a7 */ /* 0x0022a400080011ff */
[----:B--2---:R-:W-:Y:S05]  /*2b70*/  @!P0 NANOSLEEP.SYNCS 0x989680 ;  /* 0x009896800000895d */ /* 0x004fea0003900000 */
[----:B------:R-:W2:Y:S02]  /*2b80*/  @!P0 SYNCS.PHASECHK.TRANS64 P0, [R0+URZ+0xb0], R2 ;  /* 0x0000b002000085a7 */ /* 0x000ea400080010ff */
[----:B--2---:R-:W-:Y:S05]  /*2b90*/  @P0 EXIT ;  /* 0x000000000000094d */ /* 0x004fea0003800000 */
[----:B------:R-:W-:Y:S05]  /*2ba0*/  BRA `(.L_x_49) ;  /* 0xfffffffc00ec7947 */ /* 0x000fea000383ffff */
.L_x_42:
[----:B------:R-:W-:-:S09]  /*2bb0*/  UISETP.NE.AND UP1, UPT, UR8, URZ, UPT ;  /* 0x000000ff0800728c */ /* 0x000fd2000bf25270 */
[----:B------:R-:W-:Y:S05]  /*2bc0*/  BRA.U UP1, `(.L_x_50) ;  /* 0x0000000d01c87547 */ /* 0x000fea000b800000 */
[----:B------:R-:W-:Y:S01]  /*2bd0*/  UMOV UR4, 0x40 ;  /* 0x0000004000047882 */ /* 0x000fe20000000000 */
[----:B------:R-:W-:Y:S01]  /*2be0*/  NOP ;  /* 0x0000000000007918 */ /* 0x000fe20000000000 */
[----:B------:R-:W-:Y:S01]  /*2bf0*/  ULEA UR4, UR37, UR4, 0x18 ;  /* 0x0000000425047291 */ /* 0x000fe2000f8ec0ff */
[----:B------:R-:W-:Y:S02]  /*2c00*/  UMOV UR5, 0x400 ;  /* 0x0000040000057882 */ /* 0x000fe40000000000 */
[----:B------:R-:W-:-:S06]  /*2c10*/  ULEA UR37, UR37, UR5, 0x18 ;  /* 0x0000000525257291 */ /* 0x000fcc000f8ec0ff */
[----:B------:R-:W1:Y:S02]  /*2c20*/  LDS.U8 R0, [UR4+0x1c] ;  /* 0x00001c04ff007984 */ /* 0x000e640008000000 */
[----:B-1----:R-:W-:-:S13]  /*2c30*/  ISETP.NE.AND P0, PT, R0, RZ, PT ;  /* 0x000000ff0000720c */ /* 0x002fda0003f05270 */
[----:B------:R-:W-:Y:S05]  /*2c40*/  @P0 BRA `(.L_x_51) ;  /* 0x0000000000580947 */ /* 0x000fea0003800000 */
[----:B------:R-:W-:-:S13]  /*2c50*/  ELECT P0, URZ, PT ;  /* 0x0000000000ff782f */ /* 0x000fda0003800000 */
[----:B------:R-:W-:Y:S05]  /*2c60*/  @!P0 BRA `(.L_x_52) ;  /* 0x0000000000608947 */ /* 0x000fea0003800000 */
[----:B------:R-:W-:Y:S01]  /*2c70*/  UMOV UR5, 0x10 ;  /* 0x0000001000057882 */ /* 0x000fe20000000000 */
[----:B------:R-:W-:Y:S01]  /*2c80*/  HFMA2 R0, -RZ, RZ, 0, 5.9604644775390625e-08 ;  /* 0x00000001ff007431 */ /* 0x000fe200000001ff */
[----:B------:R-:W-:-:S03]  /*2c90*/  MOV R2, 0xffff ;  /* 0x0000ffff00027802 */ /* 0x000fc60000000f00 */
[----:B------:R-:W-:Y:S04]  /*2ca0*/  DEPBAR.LE SB1, 0x36 ;  /* 0x00009d800000791a */ /* 0x000fe80000000000 */
[----:B------:R-:W1:Y:S02]  /*2cb0*/  UTCATOMSWS.FIND_AND_SET.ALIGN UP0, UR5, UR5 ;  /* 0x00000005000575e3 */ /* 0x000e640008000800 */
[----:B-1----:R-:W-:Y:S01]  /*2cc0*/  MOV R3, UR5 ;  /* 0x0000000500037c02 */ /* 0x002fe20008000f00 */
[----:B------:R-:W-:Y:S06]  /*2cd0*/  BRA.U UP0, `(.L_x_53) ;  /* 0x0000000100187547 */ /* 0x000fec000b800000 */
.L_x_54:
[----:B------:R-:W-:Y:S05]  /*2ce0*/  NANOSLEEP 0x64 ;  /* 0x000000640000795d */ /* 0x000fea0003800000 */
[----:B------:R-:W-:-:S05]  /*2cf0*/  UMOV UR5, 0x10 ;  /* 0x0000001000057882 */ /* 0x000fca0000000000 */
[----:B------:R-:W-:Y:S04]  /*2d00*/  DEPBAR.LE SB1, 0x36 ;  /* 0x00009d800000791a */ /* 0x000fe80000000000 */
[----:B------:R-:W1:Y:S02]  /*2d10*/  UTCATOMSWS.FIND_AND_SET.ALIGN UP0, UR5, UR5 ;  /* 0x00000005000575e3 */ /* 0x000e640008000800 */
[----:B-1----:R-:W-:Y:S01]  /*2d20*/  MOV R3, UR5 ;  /* 0x0000000500037c02 */ /* 0x002fe20008000f00 */
[----:B------:R-:W-:Y:S05]  /*2d30*/  BRA.U !UP0, `(.L_x_54) ;  /* 0xfffffffd08e87547 */ /* 0x000fea000b83ffff */
.L_x_53:
[-C--:B------:R-:W-:Y:S02]  /*2d40*/  SHF.L.U32 R2, R2, R3.reuse, RZ ;  /* 0x0000000302027219 */ /* 0x080fe400000006ff */
[----:B------:R-:W-:Y:S01]  /*2d50*/  SHF.L.U32 R0, R0, R3, RZ ;  /* 0x0000000300007219 */ /* 0x000fe200000006ff */
[----:B------:R-:W-:Y:S02]  /*2d60*/  IMAD.SHL.U32 R3, R3, 0x20, RZ ;  /* 0x0000002003037824 */ /* 0x000fe400078e00ff */
[----:B------:R1:W-:Y:S04]  /*2d70*/  ATOMS.OR RZ, [UR4+0x14], R2 ;  /* 0x00001402ffff798c */ /* 0x0003e8000b000004 */
[----:B------:R1:W-:Y:S04]  /*2d80*/  ATOMS.OR RZ, [UR4+0x18], R0 ;  /* 0x00001800ffff798c */ /* 0x0003e8000b000004 */
[----:B------:R1:W-:Y:S01]  /*2d90*/  STS [UR37+0x150], R3 ;  /* 0x00015003ff007988 */ /* 0x0003e20008000825 */
[----:B------:R-:W-:Y:S05]  /*2da0*/  BRA `(.L_x_52) ;  /* 0x0000000000107947 */ /* 0x000fea0003800000 */
.L_x_51:
[----:B------:R-:W-:Y:S02]  /*2db0*/  MOV R0, 0xffffffff ;  /* 0xffffffff00007802 */ /* 0x000fe40000000f00 */
[----:B------:R-:W-:-:S03]  /*2dc0*/  MOV R2, 0x2df0 ;  /* 0x00002df000027802 */ /* 0x000fc60000000f00 */
[----:B------:R1:W-:Y:S04]  /*2dd0*/  STS [UR37+0x150], R0 ;  /* 0x00015000ff007988 */ /* 0x0003e80008000825 */
[----:B-1-3-5:R-:W-:Y:S05]  /*2de0*/  CALL.REL.NOINC `($__internal_1_$__cuda_sm10x_tcgen05_guardrail_trap_phase_invalid_during_alloc) ;  /* 0x0000005c00dc7944 */ /* 0x02afea0003c00000 */
.L_x_52:
[----:B------:R-:W-:Y:S05]  /*2df0*/  WARPSYNC.ALL ;  /* 0x0000000000007948 */ /* 0x000fea0003800000 */
[----:B------:R-:W2:Y:S01]  /*2e00*/  S2UR UR9, SR_CgaCtaId ;  /* 0x00000000000979c3 */ /* 0x000ea20000008800 */
[----:B------:R-:W-:Y:S01]  /*2e10*/  UMOV UR4, 0x400 ;  /* 0x0000040000047882 */ /* 0x000fe20000000000 */
[----:B------:R-:W-:-:S06]  /*2e20*/  NOP ;  /* 0x0000000000007918 */ /* 0x000fcc0000000000 */
[----:B------:R-:W-:Y:S06]  /*2e30*/  BAR.ARV 0x6, 0xa0 ;  /* 0x0182800000007b1d */ /* 0x000fec0000002000 */
[----:B------:R-:W4:Y:S01]  /*2e40*/  LDCU UR5, c[0x0][0x38c] ;  /* 0x00007180ff0577ac */ /* 0x000f220008000800 */
[----:B------:R-:W-:Y:S01]  /*2e50*/  IMAD.MOV.U32 R11, RZ, RZ, 0x1 ;  /* 0x00000001ff0b7424 */ /* 0x000fe200078e00ff */
[----:B------:R-:W-:Y:S01]  /*2e60*/  CS2R R8, SRZ ;  /* 0x0000000000087805 */ /* 0x000fe2000001ff00 */
[----:B------:R-:W-:Y:S01]  /*2e70*/  IMAD.MOV.U32 R10, RZ, RZ, RZ ;  /* 0x000000ffff0a7224 */ /* 0x000fe200078e00ff */
[----:B------:R-:W-:Y:S01]  /*2e80*/  UMOV UR12, URZ ;  /* 0x000000ff000c7c82 */ /* 0x000fe20008000000 */
[----:B------:R-:W-:Y:S01]  /*2e90*/  UMOV UR11, URZ ;  /* 0x000000ff000b7c82 */ /* 0x000fe20008000000 */
[----:B------:R-:W-:Y:S01]  /*2ea0*/  UMOV UR22, 0x0 ;  /* 0x0000000000167882 */ /* 0x000fe20000000000 */
[----:B------:R-:W-:Y:S01]  /*2eb0*/  UMOV UR23, 0x4300490 ;  /* 0x0430049000177882 */ /* 0x000fe20000000000 */
[----:B------:R-:W-:Y:S01]  /*2ec0*/  UMOV UR20, 0x0 ;  /* 0x0000000000147882 */ /* 0x000fe20000000000 */
[----:B------:R-:W-:Y:S01]  /*2ed0*/  UMOV UR21, 0x4300490 ;  /* 0x0430049000157882 */ /* 0x000fe20000000000 */
[----:B--2---:R-:W-:Y:S01]  /*2ee0*/  ULEA UR9, UR9, UR4, 0x18 ;  /* 0x0000000409097291 */ /* 0x004fe2000f8ec0ff */
[----:B------:R-:W2:Y:S03]  /*2ef0*/  LDCU UR4, c[0x0][0x38c] ;  /* 0x00007180ff0477ac */ /* 0x000ea60008000800 */
[----:B------:R-:W-:-:S02]  /*2f00*/  UIADD3 UR10, UPT, UPT, UR9, 0x6800, URZ ;  /* 0x00006800090a7890 */ /* 0x000fc4000fffe0ff */
[----:B----4-:R-:W-:-:S03]  /*2f10*/  UISETP.GE.AND UP3, UPT, UR5, 0x1, UPT ;  /* 0x000000010500788c */ /* 0x010fc6000bf66270 */
[----:B-1----:R-:W1:Y:S01]  /*2f20*/  LDS R0, [UR9+0x150] ;  /* 0x00015009ff007984 */ /* 0x002e620008000800 */
[----:B------:R-:W-:Y:S01]  /*2f30*/  USHF.R.U32.HI UR10, URZ, 0x4, UR10 ;  /* 0x00000004ff0a7899 */ /* 0x000fe2000801160a */
[----:B------:R-:W-:Y:S01]  /*2f40*/  UMOV UR26, 0x0 ;  /* 0x00000000001a7882 */ /* 0x000fe20000000000 */
[----:B------:R-:W-:Y:S02]  /*2f50*/  UMOV UR27, 0x4300490 ;  /* 0x04300490001b7882 */ /* 0x000fe40000000000 */
[----:B------:R-:W-:Y:S01]  /*2f60*/  ULOP3.LUT UR10, UR10, 0x3fff, URZ, 0xc0, !UPT ;  /* 0x00003fff0a0a7892 */ /* 0x000fe2000f8ec0ff */
[----:B------:R-:W-:Y:S01]  /*2f70*/  UMOV UR24, 0x0 ;  /* 0x0000000000187882 */ /* 0x000fe20000000000 */
[----:B------:R-:W-:Y:S02]  /*2f80*/  UMOV UR25, 0x4300490 ;  /* 0x0430049000197882 */ /* 0x000fe40000000000 */
[----:B------:R-:W-:Y:S02]  /*2f90*/  ULOP3.LUT UR10, UR10, 0x10000, URZ, 0xfc, !UPT ;  /* 0x000100000a0a7892 */ /* 0x000fe4000f8efcff */
[----:B--2---:R-:W-:-:S04]  /*2fa0*/  UIADD3 UR4, UPT, UPT, UR4, 0x3f, URZ ;  /* 0x0000003f04047890 */ /* 0x004fc8000fffe0ff */
[----:B------:R-:W-:-:S04]  /*2fb0*/  USHF.R.S32.HI UR8, URZ, 0x1f, UR4 ;  /* 0x0000001fff087899 */ /* 0x000fc80008011404 */
[----:B------:R-:W-:Y:S02]  /*2fc0*/  ULEA.HI UR8, UR8, UR4, URZ, 0x6 ;  /* 0x0000000408087291 */ /* 0x000fe4000f8f30ff */
[----:B------:R-:W-:Y:S02]  /*2fd0*/  UIADD3 UR4, UPT, UPT, UR9, 0x12800, URZ ;  /* 0x0001280009047890 */ /* 0x000fe4000fffe0ff */
[----:B------:R-:W-:Y:S02]  /*2fe0*/  USHF.R.S32.HI UR8, URZ, 0x6, UR8 ;  /* 0x00000006ff087899 */ /* 0x000fe40008011408 */
[----:B------:R-:W-:Y:S02]  /*2ff0*/  USHF.R.U32.HI UR4, URZ, 0x4, UR4 ;  /* 0x00000004ff047899 */ /* 0x000fe40008011604 */
[----:B------:R-:W-:Y:S02]  /*3000*/  UISETP.LT.AND UP0, UPT, UR8, 0x1, UPT ;  /* 0x000000010800788c */ /* 0x000fe4000bf01270 */
[----:B------:R-:W-:-:S02]  /*3010*/  ULOP3.LUT UR4, UR4, 0x3fff, URZ, 0xc0, !UPT ;  /* 0x00003fff04047892 */ /* 0x000fc4000f8ec0ff */
[----:B------:R-:W-:Y:S02]  /*3020*/  USEL UR16, UR8, 0x1, !UP0 ;  /* 0x0000000108107887 */ /* 0x000fe4000c000000 */
[----:B------:R-:W-:Y:S02]  /*3030*/  ULOP3.LUT UR4, UR4, 0x10000, URZ, 0xfc, !UPT ;  /* 0x0001000004047892 */ /* 0x000fe4000f8efcff */
[----:B------:R-:W-:Y:S01]  /*3040*/  UIADD3 UR16, UPT, UPT, -UR16, URZ, URZ ;  /* 0x000000ff10107290 */ /* 0x000fe2000fffe1ff */
[----:B-1----:R-:W-:-:S15]  /*3050*/  R2UR UR13, R0 ;  /* 0x00000000000d72ca */ /* 0x002fde00000e0000 */
.L_x_61:
[----:B------:R-:W-:Y:S02]  /*3060*/  LEA R0, R10, UR9, 0x3 ;  /* 0x000000090a007c11 */ /* 0x000fe4000f8e18ff */
[----:B------:R-:W-:Y:S02]  /*3070*/  SHF.L.U32 R2, R9, 0x1f, RZ ;  /* 0x0000001f09027819 */ /* 0x000fe400000006ff */
[----:B------:R-:W-:Y:S01]  /*3080*/  PLOP3.LUT P0, PT, PT, PT, UP3, 0x80, 0x8 ;  /* 0x000000000008781c */ /* 0x000fe20003f0f038 */
[----:B------:R-:W-:Y:S01]  /*3090*/  VIADD R3, R0, 0xb0 ;  /* 0x000000b000037836 */ /* 0x000fe20000000000 */
[----:B-1----:R-:W1:Y:S02]  /*30a0*/  SYNCS.PHASECHK.TRANS64.TRYWAIT P1, [R0+URZ+0xa0], R2 ;  /* 0x0000a002000075a7 */ /* 0x002e6400080211ff */
[----:B-1--4-:R-:W-:Y:S09]  /*30b0*/  @!P1 BRA `(.L_x_55) ;  /* 0x00000054006c9947 */ /* 0x012ff20003800000 */
.L_x_143:
[----:B------:R-:W-:Y:S01]  /*30c0*/  LEA R4, R10, UR9, 0x4 ;  /* 0x000000090a047c11 */ /* 0x000fe2000f8e20ff */
[----:B------:R-:W-:Y:S01]  /*30d0*/  @UP3 ULEA UR5, UR11, UR9, 0x3 ;  /* 0x000000090b053291 */ /* 0x000fe2000f8e18ff */
[----:B------:R-:W-:Y:S01]  /*30e0*/  PLOP3.LUT P2, PT, PT, PT, PT, 0x80, 0x8 ;  /* 0x000000000008781c */ /* 0x000fe20003f4f070 */
[----:B------:R-:W-:Y:S01]  /*30f0*/  ULEA UR14, UR12, UR9, 0x3 ;  /* 0x000000090c0e7291 */ /* 0x000fe2000f8e18ff */
[----:B------:R-:W-:Y:S01]  /*3100*/  PRMT R3, RZ, 0x654, R3 ;  /* 0x00000654ff037816 */ /* 0x000fe20000000003 */
[----:B------:R-:W-:Y:S01]  /*3110*/  ULEA.HI UR15, UR12, UR12, URZ, 0x1 ;  /* 0x0000000c0c0f7291 */ /* 0x000fe2000f8f08ff */
[----:B------:R-:W2:Y:S01]  /*3120*/  LDS.128 R4, [R4+0x130] ;  /* 0x0001300004047984 */ /* 0x000ea20000000c00 */
[----:B-1----:R-:W-:Y:S02]  /*3130*/  @P0 SHF.L.U32 R2, R8, 0x1f, RZ ;  /* 0x0000001f08020819 */ /* 0x002fe400000006ff */
[----:B------:R-:W-:Y:S01]  /*3140*/  SHF.L.U32 R0, R11, 0x1f, RZ ;  /* 0x0000001f0b007819 */ /* 0x000fe200000006ff */
[----:B------:R-:W-:Y:S01]  /*3150*/  @!PT LDS RZ, [RZ] ;  /* 0x00000000fffff984 */ /* 0x000fe20000000800 */
[----:B------:R-:W-:Y:S01]  /*3160*/  @!PT LDS RZ, [RZ] ;  /* 0x00000000fffff984 */ /* 0x000fe20000000800 */
[----:B------:R-:W-:Y:S01]  /*3170*/  @!PT LDS RZ, [RZ] ;  /* 0x00000000fffff984 */ /* 0x000fe20000000800 */
[----:B------:R-:W-:Y:S01]  /*3180*/  @!PT LDS RZ, [RZ] ;  /* 0x00000000fffff984 */ /* 0x000fe20000000800 */
[----:B------:R1:W-:Y:S06]  /*3190*/  MEMBAR.ALL.CTA ;  /* 0x0000000000007992 */ /* 0x0003ec0000008000 */
[----:B-1----:R-:W1:Y:S02]  /*31a0*/  FENCE.VIEW.ASYNC.S ;  /* 0x00000000000073c6 */ /* 0x002e640000000000 */
[----:B-1----:R1:W-:Y:S01]  /*31b0*/  SYNCS.ARRIVE.TRANS64.RED.A1T0 RZ, [R3+URZ], RZ ;  /* 0x000000ff03ff79a7 */ /* 0x0023e200081004ff */
[----:B------:R1:W4:Y:S01]  /*31c0*/  @P0 SYNCS.PHASECHK.TRANS64.TRYWAIT P2, [UR5], R2 ;  /* 0x00000002ff0005a7 */ /* 0x0003220008041105 */
[----:B------:R-:W-:-:S02]  /*31d0*/  ULOP3.LUT UR5, UR15, 0xffe, URZ, 0xc0, !UPT ;  /* 0x00000ffe0f057892 */ /* 0x000fc4000f8ec0ff */
[----:B------:R-:W-:Y:S01]  /*31e0*/  USHF.R.U32.HI UR15, URZ, 0x1, UR15 ;  /* 0x00000001ff0f7899 */ /* 0x000fe2000801160f */
[----:B--2---:R-:W-:Y:S01]  /*31f0*/  LOP3.LUT P1, RZ, R6, 0x1, RZ, 0xc0, !PT ;  /* 0x0000000106ff7812 */ /* 0x004fe2000782c0ff */
[----:B------:R-:W-:Y:S02]  /*3200*/  UIADD3 UR5, UPT, UPT, -UR5, UR12, URZ ;  /* 0x0000000c05057290 */ /* 0x000fe4000fffe1ff */
[----:B------:R-:W-:-:S04]  /*3210*/  UIMAD UR15, UR15, 0xc0, UR13 ;  /* 0x000000c00f0f78a4 */ /* 0x000fc8000f8e020d */
[----:B------:R-:W-:Y:S01]  /*3220*/  ULEA UR15, UR5, UR15, 0x14 ;  /* 0x0000000f050f7291 */ /* 0x000fe2000f8ea0ff */
[----:B------:R-:W2:Y:S02]  /*3230*/  SYNCS.PHASECHK.TRANS64.TRYWAIT P0, [UR14+0xe0], R0 ;  /* 0x0000e000ff0075a7 */ /* 0x000ea4000800110e */
[----:B-12-4-:R-:W-:Y:S09]  /*3240*/  @!P0 BRA `(.L_x_56) ;  /* 0x00000054001c8947 */ /* 0x016ff20003800000 */
.L_x_145:
[----:B------:R-:W-:Y:S01]  /*3250*/  IADD3 R10, PT, PT, R10, 0x1, RZ ;  /* 0x000000010a0a7810 */ /* 0x000fe20007ffe0ff */
[----:B------:R-:W-:Y:S06]  /*3260*/  BRA.U !UP3, `(.L_x_57) ;  /* 0x000000010bc07547 */ /* 0x000fec000b800000 */
[----:B------:R-:W-:Y:S01]  /*3270*/  UPLOP3.LUT UP4, UPT, UPT, UPT, UPT, 0x40, 0x4 ;  /* 0x000000000004789c */ /* 0x000fe20003f8e870 */
[----:B------:R-:W-:Y:S01]  /*3280*/  UMOV UR18, UR16 ;  /* 0x0000001000127c82 */ /* 0x000fe20008000000 */
[----:B------:R-:W-:Y:S01]  /*3290*/  UMOV UR17, UR8 ;  /* 0x0000000800117c82 */ /* 0x000fe20008000000 */
[----:B------:R-:W-:-:S08]  /*32a0*/  UMOV UR5, UR11 ;  /* 0x0000000b00057c82 */ /* 0x000fd00008000000 */
.L_x_60:
[----:B------:R-:W-:Y:S02]  /*32b0*/  UIADD3 UR18, UPT, UPT, UR18, 0x1, URZ ;  /* 0x0000000112127890 */ /* 0x000fe4000fffe0ff */
[----:B--2---:R-:W-:Y:S02]  /*32c0*/  ULEA UR7, UR5, UR9, 0x3 ;  /* 0x0000000905077291 */ /* 0x004fe4000f8e18ff */
[----:B------:R-:W-:Y:S01]  /*32d0*/  UISETP.NE.AND UP0, UPT, UR18, URZ, UPT ;  /* 0x000000ff1200728c */ /* 0x000fe2000bf05270 */
[----:B----4-:R-:W-:Y:S10]  /*32e0*/  @P2 BRA `(.L_x_58) ;  /* 0x00000000000c2947 */ /* 0x010ff40003800000 */
[----:B-1----:R-:W-:Y:S04]  /*32f0*/  SHF.L.U32 R2, R8, 0x1f, RZ ;  /* 0x0000001f08027819 */ /* 0x002fe800000006ff */
[----:B------:R-:W1:Y:S02]  /*3300*/  SYNCS.PHASECHK.TRANS64.TRYWAIT P0, [UR7], R2 ;  /* 0x00000002ff0075a7 */ /* 0x000e640008001107 */
[----:B-1----:R-:W-:Y:S05]  /*3310*/  @!P0 BRA `(.L_x_59) ;  /* 0x0000005400008947 */ /* 0x002fea0003800000 */
.L_x_58:
[----:B------:R-:W-:Y:S01]  /*3320*/  UISETP.NE.AND UP1, UPT, UR17, 0x1, UPT ;  /* 0x000000011100788c */ /* 0x000fe2000bf25270 */
[----:B------:R-:W-:Y:S01]  /*3330*/  PLOP3.LUT P2, PT, PT, PT, PT, 0x80, 0x8 ;  /* 0x000000000008781c */ /* 0x000fe20003f4f070 */
[----:B------:R-:W-:Y:S02]  /*3340*/  UIADD3 UR11, UPT, UPT, UR5, 0x1, URZ ;  /* 0x00000001050b7890 */ /* 0x000fe4000fffe0ff */
[----:B------:R-:W-:Y:S02]  /*3350*/  UIMAD UR6, UR5, 0x600, UR4 ;  /* 0x00000600050678a4 */ /* 0x000fe4000f8e0204 */
[----:B------:R-:W-:Y:S01]  /*3360*/  UISETP.NE.AND UP2, UPT, UR11, 0x6, UPT ;  /* 0x000000060b00788c */ /* 0x000fe2000bf45270 */
[----:B------:R-:W-:Y:S01]  /*3370*/  PLOP3.LUT P0, PT, PT, PT, UP1, 0x80, 0x8 ;  /* 0x000000000008781c */ /* 0x000fe20003f0f018 */
[----:B------:R-:W-:Y:S02]  /*3380*/  UIADD3 UR40, UPT, UPT, UR6, 0x2, URZ ;  /* 0x0000000206287890 */ /* 0x000fe4000fffe0ff */
[----:B------:R-:W-:Y:S02]  /*3390*/  USEL UR28, URZ, 0x1, UP2 ;  /* 0x00000001ff1c7887 */ /* 0x000fe40009000000 */
[----:B------:R-:W-:Y:S02]  /*33a0*/  USEL UR11, UR11, URZ, UP2 ;  /* 0x000000ff0b0b7287 */ /* 0x000fe40009000000 */
[----:B------:R-:W-:Y:S02]  /*33b0*/  UIADD3 UR36, UPT, UPT, UR6, 0x4, URZ ;  /* 0x0000000406247890 */ /* 0x000fe4000fffe0ff */
[----:B------:R-:W-:Y:S01]  /*33c0*/  @UP1 ULEA UR19, UR11, UR9, 0x3 ;  /* 0x000000090b131291 */ /* 0x000fe2000f8e18ff */
[----:B------:R-:W-:Y:S01]  /*33d0*/  LOP3.LUT R8, R8, UR28, RZ, 0x3c, !PT ;  /* 0x0000001c08087c12 */ /* 0x000fe2000f8e3cff */
[----:B------:R-:W-:Y:S02]  /*33e0*/  ULEA UR28, UR5, UR10, 0x9 ;  /* 0x0000000a051c7291 */ /* 0x000fe4000f8e48ff */
[----:B------:R-:W-:Y:S01]  /*33f0*/  UIADD3 UR32, UPT, UPT, UR6, 0x6, URZ ;  /* 0x0000000606207890 */ /* 0x000fe2000fffe0ff */
[----:B-1----:R-:W-:Y:S01]  /*3400*/  @P0 SHF.L.U32 R0, R8, 0x1f, RZ ;  /* 0x0000001f08000819 */ /* 0x002fe200000006ff */
[----:B------:R-:W-:Y:S02]  /*3410*/  UIADD3 UR38, UPT, UPT, UR28, 0x2, URZ ;  /* 0x000000021c267890 */ /* 0x000fe4000fffe0ff */
[----:B------:R-:W-:Y:S01]  /*3420*/  UIADD3 UR34, UPT, UPT, UR28, 0x4, URZ ;  /* 0x000000041c227890 */ /* 0x000fe2000fffe0ff */
[----:B------:R2:W4:Y:S01]  /*3430*/  @P0 SYNCS.PHASECHK.TRANS64.TRYWAIT P2, [UR19], R0 ;  /* 0x00000000ff0005a7 */ /* 0x0005220008041113 */
[----:B------:R-:W-:Y:S02]  /*3440*/  UIADD3 UR30, UPT, UPT, UR28, 0x6, URZ ;  /* 0x000000061c1e7890 */ /* 0x000fe4000fffe0ff */
[----:B------:R-:W-:Y:S02]  /*3450*/  UIADD3 UR19, UPT, UPT, UR7, 0x30, URZ ;  /* 0x0000003007137890 */ /* 0x000fe4000fffe0ff */
[----:B------:R-:W-:Y:S01]  /*3460*/  UIADD3 UR17, UPT, UPT, UR17, -0x1, URZ ;  /* 0xffffffff11117890 */ /* 0x000fe2000fffe0ff */
[----:B------:R-:W-:Y:S01]  /*3470*/  UMOV UR7, 0x40004040 ;  /* 0x4000404000077882 */ /* 0x000fe20000000000 */
[----:B------:R-:W-:Y:S01]  /*3480*/  UMOV UR29, 0x40004040 ;  /* 0x40004040001d7882 */ /* 0x000fe20000000000 */
[----:B------:R-:W-:Y:S01]  /*3490*/  UMOV UR41, 0x40004040 ;  /* 0x4000404000297882 */ /* 0x000fe20000000000 */
[----:B------:R2:W-:Y:S01]  /*34a0*/  UTCHMMA gdesc[UR28], gdesc[UR6], tmem[UR15], tmem[UR22], idesc[UR23], UP4 ;  /* 0x00ff16061c0075ea */ /* 0x0005e2000a00000f */
[----:B------:R-:W-:Y:S01]  /*34b0*/  UPLOP3.LUT UP4, UPT, UPT, UPT, UPT, 0x80, 0x8 ;  /* 0x000000000008789c */ /* 0x000fe20003f8f070 */
[----:B------:R-:W-:Y:S01]  /*34c0*/  UMOV UR39, 0x40004040 ;  /* 0x4000404000277882 */ /* 0x000fe20000000000 */
[----:B------:R-:W-:Y:S01]  /*34d0*/  UMOV UR37, 0x40004040 ;  /* 0x4000404000257882 */ /* 0x000fe20000000000 */
[----:B------:R2:W-:Y:S01]  /*34e0*/  UTCHMMA gdesc[UR38], gdesc[UR40], tmem[UR15], tmem[UR20], idesc[UR21], UPT ;  /* 0x00ff1428260075ea */ /* 0x0005e2000b80000f */
[----:B------:R-:W-:Y:S01]  /*34f0*/  UMOV UR35, 0x40004040 ;  /* 0x4000404000237882 */ /* 0x000fe20000000000 */
[----:B------:R-:W-:Y:S01]  /*3500*/  UMOV UR33, 0x40004040 ;  /* 0x4000404000217882 */ /* 0x000fe20000000000 */
[----:B------:R-:W-:Y:S01]  /*3510*/  UMOV UR31, 0x40004040 ;  /* 0x40004040001f7882 */ /* 0x000fe20000000000 */
[----:B------:R2:W-:Y:S01]  /*3520*/  UTCHMMA gdesc[UR34], gdesc[UR36], tmem[UR15], tmem[UR26], idesc[UR27], UPT ;  /* 0x00ff1a24220075ea */ /* 0x0005e2000b80000f */
[----:B------:R2:W-:Y:S01]  /*3530*/  UTCHMMA gdesc[UR30], gdesc[UR32], tmem[UR15], tmem[UR24], idesc[UR25], UPT ;  /* 0x00ff18201e0075ea */ /* 0x0005e2000b80000f */
[----:B------:R2:W-:Y:S01]  /*3540*/  UTCBAR [UR19], URZ ;  /* 0x000000ff130073e9 */ /* 0x0005e200080000ff */
[----:B------:R-:W-:Y:S01]  /*3550*/  UMOV UR5, UR11 ;  /* 0x0000000b00057c82 */ /* 0x000fe20008000000 */
[----:B------:R-:W-:Y:S05]  /*3560*/  BRA.U UP0, `(.L_x_60) ;  /* 0xfffffffd00507547 */ /* 0x000fea000b83ffff */
.L_x_57:
[----:B------:R-:W-:Y:S01]  /*3570*/  UIADD3 UR12, UPT, UPT, UR12, 0x1, URZ ;  /* 0x000000010c0c7890 */ /* 0x000fe2000fffe0ff */
[C---:B------:R-:W-:Y:S01]  /*3580*/  ISETP.NE.AND P0, PT, R10.reuse, 0x2, PT ;  /* 0x000000020a00780c */ /* 0x040fe20003f05270 */
[----:B------:R-:W-:Y:S02]  /*3590*/  UIADD3 UR14, UPT, UPT, UR14, 0xc0, URZ ;  /* 0x000000c00e0e7890 */ /* 0x000fe4000fffe0ff */
[----:B------:R-:W-:Y:S01]  /*35a0*/  UISETP.NE.AND UP0, UPT, UR12, 0x4, UPT ;  /* 0x000000040c00788c */ /* 0x000fe2000bf05270 */
[----:B-12---:R-:W-:Y:S02]  /*35b0*/  SEL R0, RZ, 0x1, P0 ;  /* 0x00000001ff007807 */ /* 0x006fe40000000000 */
[----:B------:R-:W-:Y:S01]  /*35c0*/  SEL R10, R10, RZ, P0 ;  /* 0x000000ff0a0a7207 */ /* 0x000fe20000000000 */
[----:B------:R-:W-:Y:S01]  /*35d0*/  USEL UR5, URZ, 0x1, UP0 ;  /* 0x00000001ff057887 */ /* 0x000fe20008000000 */
[----:B------:R-:W-:Y:S01]  /*35e0*/  LOP3.LUT R9, R9, R0, RZ, 0x3c, !PT ;  /* 0x0000000009097212 */ /* 0x000fe200078e3cff */
[----:B------:R-:W-:Y:S01]  /*35f0*/  USEL UR12, UR12, URZ, UP0 ;  /* 0x000000ff0c0c7287 */ /* 0x000fe20008000000 */
[----:B------:R1:W-:Y:S03]  /*3600*/  UTCBAR [UR14], URZ ;  /* 0x000000ff0e0073e9 */ /* 0x0003e600080000ff */
[----:B------:R-:W-:Y:S01]  /*3610*/  LOP3.LUT R11, R11, UR5, RZ, 0x3c, !PT ;  /* 0x000000050b0b7c12 */ /* 0x000fe2000f8e3cff */
[----:B------:R-:W-:Y:S07]  /*3620*/  @P1 BRA `(.L_x_61) ;  /* 0xfffffff8008c1947 */ /* 0x000fee000383ffff */
[----:B------:R-:W2:Y:S01]  /*3630*/  S2UR UR4, SR_CgaCtaId ;  /* 0x00000000000479c3 */ /* 0x000ea20000008800 */
[----:B------:R-:W-:Y:S01]  /*3640*/  ELECT P0, URZ, PT ;  /* 0x0000000000ff782f */ /* 0x000fe20003800000 */
[----:B------:R-:W-:Y:S01]  /*3650*/  IMAD.MOV.U32 R0, RZ, RZ, 0x1 ;  /* 0x00000001ff007424 */ /* 0x000fe200078e00ff */
[----:B------:R-:W-:Y:S01]  /*3660*/  UIADD3 UR9, UPT, UPT, UR9, 0xe0, URZ ;  /* 0x000000e009097890 */ /* 0x000fe2000fffe0ff */
[----:B------:R-:W-:Y:S01]  /*3670*/  SHF.L.U32 R2, R11, 0x1f, RZ ;  /* 0x0000001f0b027819 */ /* 0x000fe200000006ff */
[----:B------:R-:W-:-:S03]  /*3680*/  UMOV UR5, 0x40 ;  /* 0x0000004000057882 */ /* 0x000fc60000000000 */
[----:B------:R-:W-:Y:S01]  /*3690*/  UVIRTCOUNT.DEALLOC.SMPOOL 0x80 ;  /* 0x000000800000784c */ /* 0x000fe20000000000 */
[----:B--2---:R-:W-:Y:S02]  /*36a0*/  ULEA UR4, UR4, UR5, 0x18 ;  /* 0x0000000504047291 */ /* 0x004fe4000f8ec0ff */
[----:B------:R-:W-:-:S07]  /*36b0*/  ULEA UR5, UR12, UR9, 0x3 ;  /* 0x000000090c057291 */ /* 0x000fce000f8e18ff */
[----:B------:R2:W-:Y:S02]  /*36c0*/  @P0 STS.U8 [UR4+0x1c], R0 ;  /* 0x00001c00ff000988 */ /* 0x0005e40008000004 */
[----:B------:R-:W3:Y:S02]  /*36d0*/  SYNCS.PHASECHK.TRANS64.TRYWAIT P0, [UR5], R2 ;  /* 0x00000002ff0075a7 */ /* 0x000ee40008001105 */
[----:B--23--:R-:W-:Y:S05]  /*36e0*/  @!P0 BRA `(.L_x_62) ;  /* 0x0000005000248947 */ /* 0x00cfea0003800000 */
.L_x_148:
[----:B------:R-:W-:-:S04]  /*36f0*/  UIADD3 UR6, UPT, UPT, UR12, 0x1, URZ ;  /* 0x000000010c067890 */ /* 0x000fc8000fffe0ff */
[----:B------:R-:W-:-:S04]  /*3700*/  UISETP.NE.AND UP0, UPT, UR6, 0x4, UPT ;  /* 0x000000040600788c */ /* 0x000fc8000bf05270 */
[----:B------:R-:W-:Y:S02]  /*3710*/  USEL UR7, URZ, 0x1, UP0 ;  /* 0x00000001ff077887 */ /* 0x000fe40008000000 */
[----:B------:R-:W-:-:S04]  /*3720*/  USEL UR6, UR6, URZ, UP0 ;  /* 0x000000ff06067287 */ /* 0x000fc80008000000 */
[----:B------:R-:W-:Y:S01]  /*3730*/  ULEA UR5, UR6, UR9, 0x3 ;  /* 0x0000000906057291 */ /* 0x000fe2000f8e18ff */
[----:B--2---:R-:W-:-:S04]  /*3740*/  LOP3.LUT R2, R11, UR7, RZ, 0x3c, !PT ;  /* 0x000000070b027c12 */ /* 0x004fc8000f8e3cff */
[----:B------:R-:W-:-:S04]  /*3750*/  SHF.L.U32 R3, R2, 0x1f, RZ ;  /* 0x0000001f02037819 */ /* 0x000fc800000006ff */
[----:B------:R-:W2:Y:S02]  /*3760*/  SYNCS.PHASECHK.TRANS64.TRYWAIT P0, [UR5], R3 ;  /* 0x00000003ff0075a7 */ /* 0x000ea40008001105 */
[----:B--2---:R-:W-:Y:S05]  /*3770*/  @!P0 BRA `(.L_x_63) ;  /* 0x0000005000188947 */ /* 0x004fea0003800000 */
.L_x_150:
[----:B------:R-:W-:-:S04]  /*3780*/  UIADD3 UR6, UPT, UPT, UR6, 0x1, URZ ;  /* 0x0000000106067890 */ /* 0x000fc8000fffe0ff */
[----:B------:R-:W-:-:S04]  /*3790*/  UISETP.NE.AND UP0, UPT, UR6, 0x4, UPT ;  /* 0x000000040600788c */ /* 0x000fc8000bf05270 */
[----:B------:R-:W-:Y:S02]  /*37a0*/  USEL UR7, URZ, 0x1, UP0 ;  /* 0x00000001ff077887 */ /* 0x000fe40008000000 */
[----:B------:R-:W-:-:S04]  /*37b0*/  USEL UR6, UR6, URZ, UP0 ;  /* 0x000000ff06067287 */ /* 0x000fc80008000000 */
[----:B------:R-:W-:Y:S01]  /*37c0*/  ULEA UR5, UR6, UR9, 0x3 ;  /* 0x0000000906057291 */ /* 0x000fe2000f8e18ff */
[----:B------:R-:W-:-:S04]  /*37d0*/  LOP3.LUT R2, R2, UR7, RZ, 0x3c, !PT ;  /* 0x0000000702027c12 */ /* 0x000fc8000f8e3cff */
[----:B--2---:R-:W-:-:S04]  /*37e0*/  SHF.L.U32 R3, R2, 0x1f, RZ ;  /* 0x0000001f02037819 */ /* 0x004fc800000006ff */
[----:B------:R-:W2:Y:S02]  /*37f0*/  SYNCS.PHASECHK.TRANS64.TRYWAIT P0, [UR5], R3 ;  /* 0x00000003ff0075a7 */ /* 0x000ea40008001105 */
[----:B--2---:R-:W-:Y:S05]  /*3800*/  @!P0 BRA `(.L_x_64) ;  /* 0x00000050000c8947 */ /* 0x004fea0003800000 */
.L_x_152:
[----:B------:R-:W-:-:S04]  /*3810*/  UIADD3 UR6, UPT, UPT, UR6, 0x1, URZ ;  /* 0x0000000106067890 */ /* 0x000fc8000fffe0ff */
[----:B------:R-:W-:-:S04]  /*3820*/  UISETP.NE.AND UP0, UPT, UR6, 0x4, UPT ;  /* 0x000000040600788c */ /* 0x000fc8000bf05270 */
[----:B------:R-:W-:Y:S02]  /*3830*/  USEL UR5, URZ, 0x1, UP0 ;  /* 0x00000001ff057887 */ /* 0x000fe40008000000 */
[----:B------:R-:W-:-:S04]  /*3840*/  USEL UR6, UR6, URZ, UP0 ;  /* 0x000000ff06067287 */ /* 0x000fc80008000000 */
[----:B------:R-:W-:Y:S01]  /*3850*/  ULEA UR6, UR6, UR9, 0x3 ;  /* 0x0000000906067291 */ /* 0x000fe2000f8e18ff */
[----:B------:R-:W-:-:S04]  /*3860*/  LOP3.LUT R2, R2, UR5, RZ, 0x3c, !PT ;  /* 0x0000000502027c12 */ /* 0x000fc8000f8e3cff */
[----:B------:R-:W-:-:S04]  /*3870*/  SHF.L.U32 R2, R2, 0x1f, RZ ;  /* 0x0000001f02027819 */ /* 0x000fc800000006ff */
[----:B------:R-:W3:Y:S02]  /*3880*/  SYNCS.PHASECHK.TRANS64.TRYWAIT P0, [UR6], R2 ;  /* 0x00000002ff0075a7 */ /* 0x000ee40008001106 */
[----:B---3--:R-:W-:Y:S05]  /*3890*/  @!P0 BRA `(.L_x_65) ;  /* 0x0000005000008947 */ /* 0x008fea0003800000 */
.L_x_154:
[----:B------:R-:W-:Y:S01]  /*38a0*/  NOP ;  /* 0x0000000000007918 */ /* 0x000fe20000000000 */
[----:B--2---:R-:W2:Y:S01]  /*38b0*/  LDS R0, [UR4+0x14] ;  /* 0x00001404ff007984 */ /* 0x004ea20008000800 */
[----:B------:R-:W-:Y:S01]  /*38c0*/  ULOP3.LUT UR6, UR13, 0xffff, URZ, 0xc0, !UPT ;  /* 0x0000ffff0d067892 */ /* 0x000fe2000f8ec0ff */
[----:B------:R-:W-:Y:S01]  /*38d0*/  UMOV UR8, 0xffff ;  /* 0x0000ffff00087882 */ /* 0x000fe20000000000 */
[----:B------:R-:W-:Y:S02]  /*38e0*/  UMOV UR5, 0x1 ;  /* 0x0000000100057882 */ /* 0x000fe40000000000 */
[----:B------:R-:W-:-:S04]  /*38f0*/  USHF.R.U32.HI UR6, URZ, 0x5, UR6 ;  /* 0x00000005ff067899 */ /* 0x000fc80008011606 */
[----:B------:R-:W-:Y:S02]  /*3900*/  USHF.L.U32 UR8, UR8, UR6, URZ ;  /* 0x0000000608087299 */ /* 0x000fe400080006ff */
[----:B------:R-:W-:-:S04]  /*3910*/  USHF.L.U32 UR5, UR5, UR6, URZ ;  /* 0x0000000605057299 */ /* 0x000fc800080006ff */
[----:B--2---:R-:W-:-:S04]  /*3920*/  LOP3.LUT R0, R0, UR8, RZ, 0xc0, !PT ;  /* 0x0000000800007c12 */ /* 0x004fc8000f8ec0ff */
[----:B------:R-:W-:-:S13]  /*3930*/  ISETP.NE.AND P0, PT, R0, UR8, PT ;  /* 0x0000000800007c0c */ /* 0x000fda000bf05270 */
[----:B------:R-:W-:Y:S05]  /*3940*/  @P0 BRA `(.L_x_66) ;  /* 0x0000000000580947 */ /* 0x000fea0003800000 */
[----:B------:R-:W2:Y:S02]  /*3950*/  LDS R0, [UR4+0x18] ;  /* 0x00001804ff007984 */ /* 0x000ea40008000800 */
[----:B--2---:R-:W-:-:S04]  /*3960*/  LOP3.LUT R0, R0, UR5, RZ, 0xc0, !PT ;  /* 0x0000000500007c12 */ /* 0x004fc8000f8ec0ff */
[----:B------:R-:W-:-:S13]  /*3970*/  ISETP.NE.AND P0, PT, R0, UR5, PT ;  /* 0x0000000500007c0c */ /* 0x000fda000bf05270 */
[----:B------:R-:W-:Y:S05]  /*3980*/  @P0 BRA `(.L_x_67) ;  /* 0x00000000003c0947 */ /* 0x000fea0003800000 */
[----:B------:R-:W2:Y:S01]  /*3990*/  S2R R2, SR_LANEID ;  /* 0x0000000000027919 */ /* 0x000ea20000000000 */
[----:B------:R-:W-:Y:S01]  /*39a0*/  ULOP3.LUT UR8, URZ, UR8, URZ, 0x33, !UPT ;  /* 0x00000008ff087292 */ /* 0x000fe2000f8e33ff */
[----:B------:R-:W-:Y:S02]  /*39b0*/  VOTEU.ANY UR7, UPT, PT ;  /* 0x0000000000077886 */ /* 0x000fe400038e0100 */
[----:B------:R-:W-:-:S03]  /*39c0*/  UFLO.U32 UR7, UR7 ;  /* 0x00000007000772bd */ /* 0x000fc600080e0000 */
[----:B------:R-:W-:-:S04]  /*39d0*/  IMAD.U32 R0, RZ, RZ, UR8 ;  /* 0x00000008ff007e24 */ /* 0x000fc8000f8e00ff */
[----:B------:R3:W1:Y:S02]  /*39e0*/  REDUX UR6, R0 ;  /* 0x00000000000673c4 */ /* 0x0006640000000000 */
[----:B------:R1:W-:Y:S01]  /*39f0*/  UTCATOMSWS.AND URZ, UR8 ;  /* 0x0000000800ff79e3 */ /* 0x0003e20008000000 */
[----:B--2---:R-:W-:Y:S02]  /*3a00*/  ISETP.EQ.U32.AND P0, PT, R2, UR7, PT ;  /* 0x0000000702007c0c */ /* 0x004fe4000bf02070 */
[----:B---3--:R-:W-:Y:S02]  /*3a10*/  LOP3.LUT R0, RZ, UR5, RZ, 0x33, !PT ;  /* 0x00000005ff007c12 */ /* 0x008fe4000f8e33ff */
[----:B-1----:R-:W-:Y:S02]  /*3a20*/  MOV R2, UR6 ;  /* 0x0000000600027c02 */ /* 0x002fe40008000f00 */
[----:B------:R-:W1:Y:S07]  /*3a30*/  REDUX UR5, R0 ;  /* 0x00000000000573c4 */ /* 0x000e6e0000000000 */
[----:B------:R2:W-:Y:S01]  /*3a40*/  @P0 ATOMS.AND RZ, [UR4+0x14], R2 ;  /* 0x00001402ffff098c */ /* 0x0005e2000a800004 */
[----:B-1----:R-:W-:-:S05]  /*3a50*/  IMAD.U32 R0, RZ, RZ, UR5 ;  /* 0x00000005ff007e24 */ /* 0x002fca000f8e00ff */
[----:B------:R2:W-:Y:S01]  /*3a60*/  @P0 ATOMS.AND RZ, [UR4+0x18], R0 ;  /* 0x00001800ffff098c */ /* 0x0005e2000a800004 */
[----:B------:R-:W-:Y:S05]  /*3a70*/  BRA `(.L_x_68) ;  /* 0x0000000000147947 */ /* 0x000fea0003800000 */
.L_x_67:
[----:B------:R-:W-:Y:S02]  /*3a80*/  MOV R2, 0x3aa0 ;  /* 0x00003aa000027802 */ /* 0x000fe40000000f00 */
[----:B-1--45:R-:W-:Y:S05]  /*3a90*/  CALL.REL.NOINC `($__internal_0_$__cuda_sm10x_tcgen05_guardrail_trap_col_being_dealloced_not_returned_by_alloc) ;  /* 0x0000005000a47944 */ /* 0x032fea0003c00000 */
[----:B------:R-:W-:Y:S05]  /*3aa0*/  BRA `(.L_x_68) ;  /* 0x0000000000087947 */ /* 0x000fea0003800000 */
.L_x_66:
[----:B------:R-:W-:Y:S02]  /*3ab0*/  MOV R2, 0x3ad0 ;  /* 0x00003ad000027802 */ /* 0x000fe40000000f00 */
[----:B-1--45:R-:W-:Y:S05]  /*3ac0*/  CALL.REL.NOINC `($__internal_2_$__cuda_sm10x_tcgen05_guardrail_trap_unallocated_columns_being_dealloced) ;  /* 0x0000005000b07944 */ /* 0x032fea0003c00000 */
.L_x_68:
[----:B------:R-:W-:Y:S01]  /*3ad0*/  NOP ;  /* 0x0000000000007918 */ /* 0x000fe20000000000 */
[----:B------:R-:W-:Y:S05]  /*3ae0*/  EXIT ;  /* 0x000000000000794d */ /* 0x000fea0003800000 */
.L_x_50:
[----:B------:R-:W-:-:S09]  /*3af0*/  UISETP.NE.OR UP2, UPT, UR8, 0x3, !UP2 ;  /* 0x000000030800788c */ /* 0x000fd2000d745670 */
[----:B------:R-:W-:Y:S05]  /*3b00*/  BRA.U UP2, `(.L_x_69) ;  /* 0x0000000d02a47547 */ /* 0x000fea000b800000 */
[----:B------:R-:W1:Y:S01]  /*3b10*/  LDC R0, c[0x0][0xb30] ;  /* 0x0002cc00ff007b82 */ /* 0x000e620000000800 */
[----:B------:R-:W2:Y:S01]  /*3b20*/  LDCU.64 UR8, c[0x0][0x888] ;  /* 0x00011100ff0877ac */ /* 0x000ea20008000a00 */
[----:B------:R-:W-:Y:S02]  /*3b30*/  HFMA2 R27, -RZ, RZ, 0, 0 ;  /* 0x00000000ff1b7431 */ /* 0x000fe400000001ff */
[----:B------:R-:W-:Y:S01]  /*3b40*/  IMAD.MOV.U32 R29, RZ, RZ, 0x1 ;  /* 0x00000001ff1d7424 */ /* 0x000fe200078e00ff */
[----:B------:R-:W-:Y:S01]  /*3b50*/  MOV R25, 0x2000 ;  /* 0x0000200000197802 */ /* 0x000fe20000000f00 */
[----:B------:R-:W4:Y:S01]  /*3b60*/  LDCU.64 UR4, c[0x0][0x890] ;  /* 0x00011200ff0477ac */ /* 0x000f220008000a00 */
[----:B------:R-:W-:Y:S01]  /*3b70*/  IMAD.MOV.U32 R28, RZ, RZ, RZ ;  /* 0x000000ffff1c7224 */ /* 0x000fe200078e00ff */
[----:B------:R-:W3:Y:S01]  /*3b80*/  LDC R24, c[0x0][0x370] ;  /* 0x0000dc00ff187b82 */ /* 0x000ee20000000800 */
[----:B------:R-:W-:Y:S01]  /*3b90*/  UMOV UR7, 0x400 ;  /* 0x0000040000077882 */ /* 0x000fe20000000000 */
[----:B------:R-:W-:-:S02]  /*3ba0*/  UPLOP3.LUT UP1, UPT, UPT, UPT, UPT, 0x40, 0x4 ;  /* 0x000000000004789c */ /* 0x000fc40003f2e870 */
[----:B------:R-:W-:-:S04]  /*3bb0*/  ULEA UR7, UR37, UR7, 0x18 ;  /* 0x0000000725077291 */ /* 0x000fc8000f8ec0ff */
[----:B------:R-:W3:Y:S01]  /*3bc0*/  LDC R3, c[0x0][0xb0c] ;  /* 0x0002c300ff037b82 */ /* 0x000ee20000000800 */
[----:B------:R-:W-:Y:S02]  /*3bd0*/  UIADD3 UR13, UPT, UPT, UR7, 0x70, URZ ;  /* 0x00000070070d7890 */ /* 0x000fe4000fffe0ff */
[----:B--2---:R-:W-:Y:S02]  /*3be0*/  UISETP.NE.U32.AND UP2, UPT, UR8, URZ, UPT ;  /* 0x000000ff0800728c */ /* 0x004fe4000bf45070 */
[----:B------:R-:W-:Y:S02]  /*3bf0*/  UIADD3 UR25, UPT, UPT, UR7, 0x60, URZ ;  /* 0x0000006007197890 */ /* 0x000fe4000fffe0ff */
[----:B----4-:R-:W-:Y:S01]  /*3c00*/  UISETP.NE.U32.AND UP3, UPT, UR4, URZ, UPT ;  /* 0x000000ff0400728c */ /* 0x010fe2000bf65070 */
[----:B------:R-:W2:Y:S01]  /*3c10*/  LDC R18, c[0x0][0xb20] ;  /* 0x0002c800ff127b82 */ /* 0x000ea20000000800 */
[----:B-1----:R-:W-:Y:S01]  /*3c20*/  ISETP.NE.AND P1, PT, R0, 0x1, PT ;  /* 0x000000010000780c */ /* 0x002fe20003f25270 */
[----:B------:R-:W-:-:S02]  /*3c30*/  UISETP.NE.AND.EX UP2, UPT, UR9, URZ, UPT, UP2 ;  /* 0x000000ff0900728c */ /* 0x000fc4000bf45320 */
[----:B------:R-:W-:Y:S02]  /*3c40*/  UIADD3 UR17, UPT, UPT, UR7, 0x68, URZ ;  /* 0x0000006807117890 */ /* 0x000fe4000fffe0ff */
[----:B------:R-:W-:Y:S02]  /*3c50*/  UPRMT UR13, UR37, 0x654, UR13 ;  /* 0x00000654250d7896 */ /* 0x000fe4000800000d */
[----:B------:R-:W1:Y:S01]  /*3c60*/  LDC.64 R30, c[0x0][0x348] ;  /* 0x0000d200ff1e7b82 */ /* 0x000e620000000a00 */
[----:B------:R-:W-:-:S07]  /*3c70*/  UISETP.NE.AND.EX UP3, UPT, UR5, URZ, UPT, UP3 ;  /* 0x000000ff0500728c */ /* 0x000fce000bf65330 */
[----:B------:R-:W4:Y:S08]  /*3c80*/  LDC.64 R16, c[0x0][0xb10] ;  /* 0x0002c400ff107b82 */ /* 0x000f300000000a00 */
[----:B------:R-:W1:Y:S08]  /*3c90*/  LDC.64 R6, c[0x0][0xb18] ;  /* 0x0002c600ff067b82 */ /* 0x000e700000000a00 */
[----:B------:R-:W1:Y:S08]  /*3ca0*/  LDC.64 R4, c[0x0][0xb28] ;  /* 0x0002ca00ff047b82 */ /* 0x000e700000000a00 */
[----:B--23--:R-:W1:Y:S02]  /*3cb0*/  LDC R19, c[0x0][0x374] ;  /* 0x0000dd00ff137b82 */ /* 0x00ce640000000800 */
.L_x_79:
[C---:B------:R-:W-:Y:S02]  /*3cc0*/  LEA R0, R28.reuse, UR7, 0x3 ;  /* 0x000000071c007c11 */ /* 0x040fe4000f8e18ff */
[----:B------:R-:W-:Y:S02]  /*3cd0*/  SHF.L.U32 R2, R27, 0x1f, RZ ;  /* 0x0000001f1b027819 */ /* 0x000fe400000006ff */
[----:B------:R-:W-:Y:S02]  /*3ce0*/  LEA R20, R28, UR7, 0x4 ;  /* 0x000000071c147c11 */ /* 0x000fe4000f8e20ff */
[----:B--2---:R-:W2:Y:S02]  /*3cf0*/  SYNCS.PHASECHK.TRANS64.TRYWAIT P0, [R0+URZ+0xa0], R2 ;  /* 0x0000a002000075a7 */ /* 0x004ea400080011ff */
[----:B--2---:R-:W-:Y:S05]  /*3d00*/  @!P0 BRA `(.L_x_70) ;  /* 0x0000004800fc8947 */ /* 0x004fea0003800000 */
.L_x_155:
[----:B------:R-:W-:Y:S01]  /*3d10*/  ISETP.GE.AND P0, PT, R37, 0x1, PT ;  /* 0x000000012500780c */ /* 0x000fe20003f06270 */
[----:B------:R-:W3:Y:S01]  /*3d20*/  LDS.128 R20, [R20+0x130] ;  /* 0x0001300014147984 */ /* 0x000ee20000000c00 */
[----:B--2---:R-:W-:Y:S01]  /*3d30*/  VIADD R0, R0, 0xb0 ;  /* 0x000000b000007836 */ /* 0x004fe20000000000 */
[----:B------:R-:W-:Y:S01]  /*3d40*/  @!PT LDS RZ, [RZ] ;  /* 0x00000000fffff984 */ /* 0x000fe20000000800 */
[----:B------:R-:W-:Y:S01]  /*3d50*/  @!PT LDS RZ, [RZ] ;  /* 0x00000000fffff984 */ /* 0x000fe20000000800 */
[----:B------:R-:W-:Y:S01]  /*3d60*/  @!PT LDS RZ, [RZ] ;  /* 0x00000000fffff984 */ /* 0x000fe20000000800 */
[----:B------:R-:W-:Y:S01]  /*3d70*/  @!PT LDS RZ, [RZ] ;  /* 0x00000000fffff984 */ /* 0x000fe20000000800 */
[----:B------:R2:W-:Y:S06]  /*3d80*/  MEMBAR.ALL.CTA ;  /* 0x0000000000007992 */ /* 0x0005ec0000008000 */
[----:B--2---:R-:W2:Y:S01]  /*3d90*/  FENCE.VIEW.ASYNC.S ;  /* 0x00000000000073c6 */ /* 0x004ea20000000000 */
[----:B------:R-:W-:Y:S04]  /*3da0*/  PRMT R0, RZ, 0x654, R0 ;  /* 0x00000654ff007816 */ /* 0x000fe80000000000 */
[----:B--2---:R2:W-:Y:S01]  /*3db0*/  SYNCS.ARRIVE.TRANS64.RED.A1T0 RZ, [R0+URZ], RZ ;  /* 0x000000ff00ff79a7 */ /* 0x0045e200081004ff */
[----:B---3--:R-:W-:Y:S11]  /*3dc0*/  LOP3.LUT P3, RZ, R22, 0x1, RZ, 0xc0, !PT ;  /* 0x0000000116ff7812 */ /* 0x008ff6000786c0ff */
[----:B------:R-:W-:Y:S02]  /*3dd0*/  @!UPT UIADD3 URZ, UPT, UPT, URZ, URZ, URZ ;  /* 0x000000fffffff290 */ /* 0x000fe4000fffe0ff */
[----:B------:R-:W-:Y:S02]  /*3de0*/  @P3 MOV R11, R20 ;  /* 0x00000014000b3202 */ /* 0x000fe40000000f00 */
[----:B------:R-:W-:Y:S01]  /*3df0*/  @P3 LOP3.LUT R10, R21, 0xffff, RZ, 0xc0, !PT ;  /* 0x0000ffff150a3812 */ /* 0x000fe200078ec0ff */
[----:B--2---:R-:W-:Y:S06]  /*3e00*/  @!P0 BRA `(.L_x_71) ;  /* 0x0000000000a48947 */ /* 0x004fec0003800000 */
[-C--:B-1----:R-:W-:Y:S01]  /*3e10*/  IMAD.HI.U32 R0, R19, R7.reuse, RZ ;  /* 0x0000000713007227 */ /* 0x082fe200078e00ff */
[----:B------:R-:W-:Y:S02]  /*3e20*/  ISETP.NE.AND P0, PT, R6, 0x1, PT ;  /* 0x000000010600780c */ /* 0x000fe40003f05270 */
[----:B------:R-:W-:Y:S01]  /*3e30*/  ISETP.NE.AND P2, PT, R37, 0x1, PT ;  /* 0x000000012500780c */ /* 0x000fe20003f45270 */
[----:B----4-:R-:W-:Y:S01]  /*3e40*/  IMAD.HI.U32 R9, R24, R16, RZ ;  /* 0x0000001018097227 */ /* 0x010fe200078e00ff */
[----:B------:R-:W-:Y:S02]  /*3e50*/  SHF.R.U32.HI R0, RZ, R18, R0 ;  /* 0x00000012ff007219 */ /* 0x000fe40000011600 */
[----:B------:R-:W-:Y:S01]  /*3e60*/  ISETP.NE.AND P4, PT, R3, 0x1, PT ;  /* 0x000000010300780c */ /* 0x000fe20003f85270 */
[----:B------:R-:W-:Y:S01]  /*3e70*/  IMAD.HI.U32 R13, R10, R7, RZ ;  /* 0x000000070a0d7227 */ /* 0x000fe200078e00ff */
[----:B------:R-:W-:Y:S02]  /*3e80*/  SHF.R.U32.HI R9, RZ, R17, R9 ;  /* 0x00000011ff097219 */ /* 0x000fe40000011609 */
[----:B------:R-:W-:Y:S01]  /*3e90*/  SEL R0, R19, R0, !P0 ;  /* 0x0000000013007207 */ /* 0x000fe20004000000 */
[----:B------:R-:W-:Y:S01]  /*3ea0*/  IMAD.HI.U32 R12, R11, R16, RZ ;  /* 0x000000100b0c7227 */ /* 0x000fe200078e00ff */
[----:B------:R-:W-:Y:S03]  /*3eb0*/  SEL R9, R24, R9, !P4 ;  /* 0x0000000918097207 */ /* 0x000fe60006000000 */
[-C--:B------:R-:W-:Y:S01]  /*3ec0*/  IMAD.HI.U32 R8, R0, R4.reuse, RZ ;  /* 0x0000000400087227 */ /* 0x080fe200078e00ff */
[----:B------:R-:W-:Y:S03]  /*3ed0*/  SHF.R.U32.HI R12, RZ, R17, R12 ;  /* 0x00000011ff0c7219 */ /* 0x000fe6000001160c */
[----:B------:R-:W-:Y:S01]  /*3ee0*/  IMAD.HI.U32 R2, R9, R4, RZ ;  /* 0x0000000409027227 */ /* 0x000fe200078e00ff */
[-C--:B------:R-:W-:Y:S02]  /*3ef0*/  @P2 SHF.R.U32.HI R0, RZ, R5.reuse, R8 ;  /* 0x00000005ff002219 */ /* 0x080fe40000011608 */
[----:B------:R-:W-:Y:S02]  /*3f00*/  SHF.R.U32.HI R8, RZ, R18, R13 ;  /* 0x00000012ff087219 */ /* 0x000fe4000001160d */
[----:B------:R-:W-:Y:S01]  /*3f10*/  @P2 SHF.R.U32.HI R9, RZ, R5, R2 ;  /* 0x00000005ff092219 */ /* 0x000fe20000011602 */
[----:B------:R-:W-:Y:S01]  /*3f20*/  IMAD R0, R37, R0, RZ ;  /* 0x0000000025007224 */ /* 0x000fe200078e02ff */
[----:B------:R-:W-:Y:S02]  /*3f30*/  SEL R8, R10, R8, !P0 ;  /* 0x000000080a087207 */ /* 0x000fe40004000000 */
[----:B------:R-:W-:Y:S01]  /*3f40*/  SEL R2, R11, R12, !P4 ;  /* 0x0000000c0b027207 */ /* 0x000fe20006000000 */
[C---:B------:R-:W-:Y:S01]  /*3f50*/  IMAD R12, R37.reuse, R9, RZ ;  /* 0x00000009250c7224 */ /* 0x040fe200078e02ff */
[C---:B------:R-:W-:Y:S01]  /*3f60*/  ISETP.GE.AND P0, PT, R8.reuse, R0, PT ;  /* 0x000000000800720c */ /* 0x040fe20003f06270 */
[----:B------:R-:W-:Y:S03]  /*3f70*/  IMAD.HI.U32 R0, R8, R4, RZ ;  /* 0x0000000408007227 */ /* 0x000fe600078e00ff */
[----:B------:R-:W-:Y:S02]  /*3f80*/  ISETP.GE.OR P0, PT, R2, R12, P0 ;  /* 0x0000000c0200720c */ /* 0x000fe40000706670 */
[-C--:B------:R-:W-:Y:S04]  /*3f90*/  SHF.R.U32.HI R0, RZ, R5.reuse, R0 ;  /* 0x00000005ff007219 */ /* 0x080fe80000011600 */
[----:B------:R-:W-:Y:S05]  /*3fa0*/  SEL R13, R8, R0, !P2 ;  /* 0x00000000080d7207 */ /* 0x000fea0005000000 */
[----:B------:R-:W-:Y:S02]  /*3fb0*/  IMAD.MOV R12, RZ, RZ, -R13 ;  /* 0x000000ffff0c7224 */ /* 0x000fe400078e0a0d */
[C---:B------:R-:W-:Y:S04]  /*3fc0*/  @!P0 IMAD.HI.U32 R0, R2.reuse, R4, RZ ;  /* 0x0000000402008227 */ /* 0x040fe800078e00ff */
[----:B------:R-:W-:Y:S01]  /*3fd0*/  IMAD R12, R37, R12, R8 ;  /* 0x0000000c250c7224 */ /* 0x000fe200078e0208 */
[----:B------:R-:W-:Y:S04]  /*3fe0*/  @!P0 SHF.R.U32.HI R0, RZ, R5, R0 ;  /* 0x00000005ff008219 */ /* 0x000fe80000011600 */
[----:B------:R-:W-:Y:S04]  /*3ff0*/  @!P0 SEL R0, R2, R0, !P2 ;  /* 0x0000000002008207 */ /* 0x000fe80005000000 */
[----:B------:R-:W-:Y:S01]  /*4000*/  @!P0 IADD3 R13, PT, PT, R13, -R0, RZ ;  /* 0x800000000d0d8210 */ /* 0x000fe20007ffe0ff */
[----:B------:R-:W-:Y:S01]  /*4010*/  @!P0 IMAD R0, R9, R12, R0 ;  /* 0x0000000c09008224 */ /* 0x000fe200078e0200 */
[----:B------:R-:W-:Y:S01]  /*4020*/  IADD3 R9, PT, PT, -R8, RZ, RZ ;  /* 0x000000ff08097210 */ /* 0x000fe20007ffe1ff */
[--C-:B------:R-:W-:Y:S02]  /*4030*/  IMAD.MOV R12, RZ, RZ, -R2.reuse ;  /* 0x000000ffff0c7224 */ /* 0x100fe400078e0a02 */
[----:B------:R-:W-:Y:S02]  /*4040*/  @!P0 IMAD R8, R13, R37, R2 ;  /* 0x000000250d088224 */ /* 0x000fe400078e0202 */
[----:B------:R-:W-:Y:S02]  /*4050*/  @!P0 IMAD.MOV.U32 R2, RZ, RZ, R0 ;  /* 0x000000ffff028224 */ /* 0x000fe400078e0000 */
[----:B------:R-:W-:Y:S02]  /*4060*/  IMAD R11, R3, R12, R11 ;  /* 0x0000000c030b7224 */ /* 0x000fe400078e020b */
[----:B------:R-:W-:Y:S02]  /*4070*/  IMAD R10, R6, R9, R10 ;  /* 0x00000009060a7224 */ /* 0x000fe400078e020a */
[----:B------:R-:W-:Y:S02]  /*4080*/  IMAD R11, R2, R3, R11 ;  /* 0x00000003020b7224 */ /* 0x000fe400078e020b */
[----:B------:R-:W-:Y:S02]  /*4090*/  IMAD R10, R8, R6, R10 ;  /* 0x00000006080a7224 */ /* 0x000fe400078e020a */
.L_x_71:
[----:B------:R-:W-:Y:S05]  /*40a0*/  BRA.U UP1, `(.L_x_72) ;  /* 0x0000000101107547 */ /* 0x000fea000b800000 */
[----:B------:R-:W-:Y:S04]  /*40b0*/  MOV R2, UR6 ;  /* 0x0000000600027c02 */ /* 0x000fe80008000f00 */
[----:B------:R-:W-:Y:S04]  /*40c0*/  SHF.L.U32 R2, R2, 0x1f, RZ ;  /* 0x0000001f02027819 */ /* 0x000fe800000006ff */
[----:B------:R-:W2:Y:S02]  /*40d0*/  SYNCS.PHASECHK.TRANS64.TRYWAIT P0, [UR7+0x98], R2 ;  /* 0x00009802ff0075a7 */ /* 0x000ea40008001107 */
[----:B--2---:R-:W-:Y:S05]  /*40e0*/  @!P0 BRA `(.L_x_73) ;  /* 0x0000004800188947 */ /* 0x004fea0003800000 */
.L_x_72:
[----:B------:R-:W-:Y:S02]  /*40f0*/  R2UR UR27, R15 ;  /* 0x000000000f1b72ca */ /* 0x000fe400000e0000 */
[----:B------:R-:W-:Y:S02]  /*4100*/  R2UR UR26, R14 ;  /* 0x000000000e1a72ca */ /* 0x000fe400000e0000 */
[----:B------:R-:W-:Y:S02]  /*4110*/  ISETP.NE.U32.AND P2, PT, RZ, UR4, PT ;  /* 0x00000004ff007c0c */ /* 0x000fe4000bf45070 */
[----:B------:R-:W-:Y:S02]  /*4120*/  SHF.L.U32 R14, R29, 0x1f, RZ ;  /* 0x0000001f1d0e7819 */ /* 0x000fe400000006ff */
[----:B------:R-:W-:Y:S05]  /*4130*/  ISETP.NE.AND.EX P2, PT, RZ, UR5, PT, P2 ;  /* 0x00000005ff007c0c */ /* 0x000fea000bf45320 */
[----:B------:R-:W-:Y:S02]  /*4140*/  USHF.L.U32 UR27, UR27, 0x6, URZ ;  /* 0x000000061b1b7899 */ /* 0x000fe400080006ff */
[----:B------:R-:W-:Y:S01]  /*4150*/  UIMAD UR26, UR26, 0xc0, URZ ;  /* 0x000000c01a1a78a4 */ /* 0x000fe2000f8e02ff */
[----:B------:R-:W-:Y:S11]  /*4160*/  BRA.U !UP3, `(.L_x_74) ;  /* 0x000000010b347547 */ /* 0x000ff6000b800000 */
[----:B------:R-:W-:Y:S01]  /*4170*/  UPLOP3.LUT UP0, UPT, UPT, UPT, UP2, 0x80, 0x8 ;  /* 0x000000000008789c */ /* 0x000fe20003f0f020 */
[----:B--2---:R-:W-:Y:S02]  /*4180*/  HFMA2 R0, -RZ, RZ, 0, 5.9604644775390625e-08 ;  /* 0x00000001ff007431 */ /* 0x004fe400000001ff */
[----:B------:R-:W-:Y:S03]  /*4190*/  IMAD.MOV.U32 R88, RZ, RZ, 0x1 ;  /* 0x00000001ff587424 */ /* 0x000fe600078e00ff */
[----:B------:R-:W-:Y:S05]  /*41a0*/  PLOP3.LUT P0, PT, PT, PT, UP0, 0x80, 0x8 ;  /* 0x000000000008781c */ /* 0x000fea0003f0f008 */
[----:B------:R-:W2:Y:S01]  /*41b0*/  @UP0 LDCU.64 UR10, c[0x0][0x888] ;  /* 0x00011100ff0a07ac */ /* 0x000ea20008000a00 */
[----:B------:R-:W-:Y:S07]  /*41c0*/  @UP0 UIMAD UR8, UR36, UR4, URZ ;  /* 0x00000004240802a4 */ /* 0x000fee000f8e02ff */
[----:B------:R-:W-:Y:S01]  /*41d0*/  @!P0 PRMT R88, R0, 0x7610, R88 ;  /* 0x0000761000588816 */ /* 0x000fe20000000058 */
[----:B--2---:R-:W-:Y:S03]  /*41e0*/  @UP0 UIMAD.WIDE UR10, UR8, 0x4, UR10 ;  /* 0x00000004080a08a5 */ /* 0x004fe6000f8e020a */
[----:B------:R-:W2:Y:S03]  /*41f0*/  @!UP0 LDCU UR8, c[0x0][0x880] ;  /* 0x00011000ff0887ac */ /* 0x000ea60008000800 */
[----:B------:R-:W-:Y:S01]  /*4200*/  IMAD.U32 R8, RZ, RZ, UR10 ;  /* 0x0000000aff087e24 */ /* 0x000fe2000f8e00ff */
[----:B------:R-:W-:Y:S05]  /*4210*/  MOV R9, UR11 ;  /* 0x0000000b00097c02 */ /* 0x000fea0008000f00 */
[----:B-----5:R3:W5:Y:S02]  /*4220*/  @P0 LDG.E R49, desc[UR46][R8.64] ;  /* 0x0000002e08310981 */ /* 0x020764000c1e1900 */
[----:B--23--:R-:W-:Y:S07]  /*4230*/  @!P0 IMAD.U32 R49, RZ, RZ, UR8 ;  /* 0x00000008ff318e24 */ /* 0x00cfee000f8e00ff */
.L_x_74:
[----:B-----5:R-:W-:Y:S01]  /*4240*/  @!P2 FSETP.EQ.AND P0, PT, R49, RZ, PT ;  /* 0x000000ff3100a20b */ /* 0x020fe20003f02000 */
[----:B------:R-:W-:Y:S01]  /*4250*/  @!UPT UIADD3 URZ, UPT, UPT, URZ, URZ, URZ ;  /* 0x000000fffffff290 */ /* 0x000fe2000fffe0ff */
[----:B------:R-:W-:Y:S11]  /*4260*/  @!P2 BRA `(.L_x_75) ;  /* 0x000000000014a947 */ /* 0x000ff60003800000 */
[----:B------:R-:W-:Y:S02]  /*4270*/  LOP3.LUT P2, RZ, R88, 0xff, RZ, 0xc0, !PT ;  /* 0x000000ff58ff7812 */ /* 0x000fe4000784c0ff */
[----:B------:R-:W-:Y:S04]  /*4280*/  PLOP3.LUT P0, PT, PT, PT, UP0, 0x80, 0x8 ;  /* 0x000000000008781c */ /* 0x000fe80003f0f008 */
[----:B------:R-:W-:Y:S07]  /*4290*/  PLOP3.LUT P0, PT, P0, PT, PT, 0x8, 0x80 ;  /* 0x000000000080781c */ /* 0x000fee000070e170 */
[----:B------:R-:W-:Y:S11]  /*42a0*/  @P2 FSETP.EQ.AND P0, PT, R49, RZ, PT ;  /* 0x000000ff3100220b */ /* 0x000ff60003f02000 */
[----:B------:R-:W-:Y:S02]  /*42b0*/  @!UPT UIADD3 URZ, UPT, UPT, URZ, URZ, URZ ;  /* 0x000000fffffff290 */ /* 0x000fe4000fffe0ff */
.L_x_75:
[----:B------:R-:W3:Y:S01]  /*42c0*/  SYNCS.PHASECHK.TRANS64.TRYWAIT P2, [UR7+0x78], R14 ;  /* 0x0000780eff0075a7 */ /* 0x000ee20008041107 */
[----:B------:R-:W-:Y:S04]  /*42d0*/  ELECT P4, URZ, PT ;  /* 0x0000000000ff782f */ /* 0x000fe80003880000 */
[----:B------:R-:W-:Y:S11]  /*42e0*/  PLOP3.LUT P4, PT, P0, P4, PT, 0xf2, 0x2f ;  /* 0x00000000002f781c */ /* 0x000ff60000789e72 */
[----:B------:R-:W-:Y:S02]  /*42f0*/  @!UPT UIADD3 URZ, UPT, UPT, URZ, URZ, URZ ;  /* 0x000000fffffff290 */ /* 0x000fe4000fffe0ff */
[----:B-1----:R-:W-:Y:S05]  /*4300*/  @!P4 IADD3 R8, P0, PT, R30, 0x580, RZ ;  /* 0x000005801e08c810 */ /* 0x002fea0007f1e0ff */
[----:B--2---:R-:W-:Y:S01]  /*4310*/  @!P4 IMAD.X R2, RZ, RZ, R31, P0 ;  /* 0x000000ffff02c224 */ /* 0x004fe200000e061f */
[----:B---3--:R-:W-:Y:S07]  /*4320*/  @!P2 BRA `(.L_x_76) ;  /* 0x0000004400a0a947 */ /* 0x008fee0003800000 */
.L_x_158:
[----:B------:R-:W-:Y:S01]  /*4330*/  @!P4 R2UR UR8, R2 ;  /* 0x000000000208c2ca */ /* 0x000fe200000e0000 */
[----:B------:R-:W-:Y:S01]  /*4340*/  VOTEU.ALL UP1, P4 ;  /* 0x0000000000ff7886 */ /* 0x000fe20002020000 */
[----:B------:R-:W-:Y:S01]  /*4350*/  @!P4 R2UR UR9, R8 ;  /* 0x000000000809c2ca */ /* 0x000fe200000e0000 */
[----:B-1----:R-:W-:Y:S01]  /*4360*/  @!P4 IMAD.MOV.U32 R0, RZ, RZ, 0x2000 ;  /* 0x00002000ff00c424 */ /* 0x002fe200078e00ff */
[----:B------:R-:W-:Y:S01]  /*4370*/  UMOV UR10, 0x0 ;  /* 0x00000000000a7882 */ /* 0x000fe20000000000 */
[----:B------:R-:W-:Y:S01]  /*4380*/  UMOV UR11, 0x10000000 ;  /* 0x10000000000b7882 */ /* 0x000fe20000000000 */
[----:B------:R-:W-:Y:S01]  /*4390*/  @!UP1 UIADD3 UR24, UPT, UPT, UR7, 0x400, URZ ;  /* 0x0000040007189890 */ /* 0x000fe2000fffe0ff */
[----:B------:R-:W-:Y:S01]  /*43a0*/  VOTEU.ALL UP1, P4 ;  /* 0x0000000000ff7886 */ /* 0x000fe20002020000 */
[----:B------:R-:W-:Y:S05]  /*43b0*/  UMOV UR28, UR36 ;  /* 0x00000024001c7c82 */ /* 0x000fea0008000000 */
[----:B------:R-:W-:Y:S01]  /*43c0*/  IMAD.U32 R9, RZ, RZ, UR8 ;  /* 0x00000008ff097e24 */ /* 0x000fe2000f8e00ff */
[----:B------:R-:W-:Y:S01]  /*43d0*/  UPRMT UR8, UR37, 0x654, UR25 ;  /* 0x0000065425087896 */ /* 0x000fe20008000019 */
[----:B------:R-:W-:Y:S03]  /*43e0*/  IMAD.U32 R8, RZ, RZ, UR9 ;  /* 0x00000009ff087e24 */ /* 0x000fe6000f8e00ff */
[----:B------:R-:W-:Y:S02]  /*43f0*/  @!P4 R2UR UR15, R9 ;  /* 0x00000000090fc2ca */ /* 0x000fe400000e0000 */
[----:B------:R-:W-:Y:S02]  /*4400*/  @!P4 R2UR UR14, R8 ;  /* 0x00000000080ec2ca */ /* 0x000fe400000e0000 */
[----:B------:R-:W-:Y:S05]  /*4410*/  @!P4 IADD3 R8, P0, PT, R30, 0x580, RZ ;  /* 0x000005801e08c810 */ /* 0x000fea0007f1e0ff */
[----:B------:R-:W-:Y:S06]  /*4420*/  @!P4 IMAD.X R2, RZ, RZ, R31, P0 ;  /* 0x000000ffff02c224 */ /* 0x000fec00000e061f */
[----:B------:R1:W-:Y:S01]  /*4430*/  @!UP1 UTMALDG.3D [UR24], [UR14], desc[UR10] ;  /* 0x00000a180e0095b4 */ /* 0x0003e20008011000 */
[----:B------:R1:W-:Y:S01]  /*4440*/  @!P4 SYNCS.ARRIVE.TRANS64.RED.A0TR RZ, [UR7+0x60], R0 ;  /* 0x00006000ffffc9a7 */ /* 0x0003e20008300407 */
[----:B------:R-:W-:Y:S01]  /*4450*/  SYNCS.ARRIVE.TRANS64.RED.A1T0 RZ, [UR8], RZ ;  /* 0x000000ffffff79a7 */ /* 0x000fe20008100408 */
[----:B------:R-:W2:Y:S02]  /*4460*/  SYNCS.PHASECHK.TRANS64.TRYWAIT P2, [UR7+0x80], R14 ;  /* 0x0000800eff0075a7 */ /* 0x000ea40008041107 */
[----:B-12---:R-:W-:Y:S05]  /*4470*/  @!P2 BRA `(.L_x_77) ;  /* 0x000000440064a947 */ /* 0x006fea0003800000 */
.L_x_160:
[----:B------:R-:W2:Y:S01]  /*4480*/  LDC.64 R12, c[0x0][0xb18] ;  /* 0x0002c600ff0c7b82 */ /* 0x000ea20000000a00 */
[----:B------:R-:W-:Y:S01]  /*4490*/  @!P4 R2UR UR8, R2 ;  /* 0x000000000208c2ca */ /* 0x000fe200000e0000 */
[----:B------:R-:W-:Y:S01]  /*44a0*/  VOTEU.ALL UP1, P4 ;  /* 0x0000000000ff7886 */ /* 0x000fe20002020000 */
[----:B------:R-:W-:Y:S01]  /*44b0*/  @!P4 R2UR UR9, R8 ;  /* 0x000000000809c2ca */ /* 0x000fe200000e0000 */
[----:B-1----:R-:W-:Y:S01]  /*44c0*/  @!P4 IMAD.MOV.U32 R0, RZ, RZ, 0x2000 ;  /* 0x00002000ff00c424 */ /* 0x002fe200078e00ff */
[----:B------:R-:W-:Y:S03]  /*44d0*/  UMOV UR10, 0x0 ;  /* 0x00000000000a7882 */ /* 0x000fe60000000000 */
[----:B------:R-:W1:Y:S01]  /*44e0*/  @!P1 LDC R2, c[0x0][0xb0c] ;  /* 0x0002c300ff029b82 */ /* 0x000e620000000800 */
[----:B------:R-:W-:Y:S01]  /*44f0*/  @!UP1 UIADD3 UR18, UPT, UPT, UR26, 0x40, URZ ;  /* 0x000000401a129890 */ /* 0x000fe2000fffe0ff */
[----:B------:R-:W-:Y:S01]  /*4500*/  @P3 SHF.R.U32.HI R26, RZ, 0x10, R21 ;  /* 0x00000010ff1a3819 */ /* 0x000fe20000011615 */
[----:B------:R-:W-:Y:S01]  /*4510*/  @!UP1 UIADD3 UR16, UPT, UPT, UR7, 0x2400, URZ ;  /* 0x0000240007109890 */ /* 0x000fe2000fffe0ff */
[----:B------:R-:W-:Y:S01]  /*4520*/  VIADD R28, R28, 0x1 ;  /* 0x000000011c1c7836 */ /* 0x000fe20000000000 */
[----:B------:R-:W-:Y:S01]  /*4530*/  VOTEU.ALL UP1, P4 ;  /* 0x0000000000ff7886 */ /* 0x000fe20002020000 */
[----:B------:R-:W-:Y:S01]  /*4540*/  UMOV UR11, 0x10000000 ;  /* 0x10000000000b7882 */ /* 0x000fe20000000000 */
[----:B------:R-:W-:Y:S01]  /*4550*/  UMOV UR19, UR27 ;  /* 0x0000001b00137c82 */ /* 0x000fe20008000000 */
[----:B------:R-:W-:Y:S01]  /*4560*/  IMAD.U32 R9, RZ, RZ, UR8 ;  /* 0x00000008ff097e24 */ /* 0x000fe2000f8e00ff */
[----:B------:R-:W-:Y:S01]  /*4570*/  UMOV UR20, UR36 ;  /* 0x0000002400147c82 */ /* 0x000fe20008000000 */
[----:B------:R-:W-:Y:S01]  /*4580*/  IMAD.U32 R8, RZ, RZ, UR9 ;  /* 0x00000009ff087e24 */ /* 0x000fe2000f8e00ff */
[----:B------:R-:W-:Y:S02]  /*4590*/  UPRMT UR8, UR37, 0x654, UR17 ;  /* 0x0000065425087896 */ /* 0x000fe40008000011 */
[----:B------:R-:W-:Y:S02]  /*45a0*/  @!P4 R2UR UR15, R9 ;  /* 0x00000000090fc2ca */ /* 0x000fe400000e0000 */
[----:B------:R-:W-:Y:S02]  /*45b0*/  @!P4 R2UR UR14, R8 ;  /* 0x00000000080ec2ca */ /* 0x000fe400000e0000 */
[----:B------:R-:W3:Y:S11]  /*45c0*/  LDC.64 R8, c[0x0][0xb10] ;  /* 0x0002c400ff087b82 */ /* 0x000ef60000000a00 */
[----:B------:R1:W-:Y:S01]  /*45d0*/  @!UP1 UTMALDG.3D [UR16], [UR14], desc[UR10] ;  /* 0x00000a100e0095b4 */ /* 0x0003e20008011000 */
[----:B------:R5:W-:Y:S01]  /*45e0*/  @!P4 SYNCS.ARRIVE.TRANS64.RED.A0TR RZ, [UR7+0x68], R0 ;  /* 0x00006800ffffc9a7 */ /* 0x000be20008300407 */
[C---:B---3--:R-:W-:Y:S01]  /*45f0*/  @!P1 IMAD.HI.U32 R8, R11.reuse, R8, RZ ;  /* 0x000000080b089227 */ /* 0x048fe200078e00ff */
[----:B--2---:R-:W-:Y:S02]  /*4600*/  @!P1 ISETP.NE.AND P0, PT, R12, 0x1, PT ;  /* 0x000000010c00980c */ /* 0x004fe40003f05270 */
[----:B-1----:R-:W-:Y:S01]  /*4610*/  @!P1 ISETP.NE.AND P2, PT, R2, 0x1, PT ;  /* 0x000000010200980c */ /* 0x002fe20003f45270 */
[----:B------:R-:W-:Y:S01]  /*4620*/  SYNCS.ARRIVE.TRANS64.RED.A1T0 RZ, [UR8], RZ ;  /* 0x000000ffffff79a7 */ /* 0x000fe20008100408 */
[C---:B------:R-:W-:Y:S01]  /*4630*/  @!P1 IMAD.HI.U32 R13, R10.reuse, R13, RZ ;  /* 0x0000000d0a0d9227 */ /* 0x040fe200078e00ff */
[----:B------:R-:W-:Y:S04]  /*4640*/  @!P1 SHF.R.U32.HI R8, RZ, R9, R8 ;  /* 0x00000009ff089219 */ /* 0x000fe80000011608 */
[----:B------:R-:W-:Y:S01]  /*4650*/  @!P1 SEL R8, R11, R8, !P2 ;  /* 0x000000080b089207 */ /* 0x000fe20005000000 */
[----:B------:R-:W1:Y:S01]  /*4660*/  SYNCS.PHASECHK.TRANS64.TRYWAIT P5, [UR7+0x88], R14 ;  /* 0x0000880eff0075a7 */ /* 0x000e6200080a1107 */
[----:B-----5:R-:W2:Y:S02]  /*4670*/  @!P1 LDC R0, c[0x0][0xb20] ;  /* 0x0002c800ff009b82 */ /* 0x020ea40000000800 */
[----:B--2---:R-:W-:Y:S04]  /*4680*/  @!P1 SHF.R.U32.HI R0, RZ, R0, R13 ;  /* 0x00000000ff009219 */ /* 0x004fe8000001160d */
[----:B------:R-:W-:Y:S05]  /*4690*/  @!P1 SEL R9, R10, R0, !P0 ;  /* 0x000000000a099207 */ /* 0x000fea0004000000 */
[----:B------:R-:W-:Y:S02]  /*46a0*/  @!P1 IMAD.IADD R0, R9, 0x1, -R8 ;  /* 0x0000000109009824 */ /* 0x000fe400078e0a08 */
[----:B------:R-:W-:Y:S02]  /*46b0*/  @!P1 IMAD.IADD R8, R8, 0x1, -R9 ;  /* 0x0000000108089824 */ /* 0x000fe400078e0a09 */
[----:B------:R-:W-:Y:S02]  /*46c0*/  @!P1 IMAD R11, R0, R2, R11 ;  /* 0x00000002000b9224 */ /* 0x000fe400078e020b */
[----:B------:R-:W-:Y:S01]  /*46d0*/  @!P1 IMAD R10, R8, R12, R10 ;  /* 0x0000000c080a9224 */ /* 0x000fe200078e020a */
[----:B-1----:R-:W-:Y:S06]  /*46e0*/  @!P5 BRA `(.L_x_78) ;  /* 0x0000004000e0d947 */ /* 0x002fec0003800000 */
.L_x_162:
[----:B------:R-:W-:Y:S01]  /*46f0*/  @!P4 IADD3 R2, P0, PT, R30, 0x580, RZ ;  /* 0x000005801e02c810 */ /* 0x000fe20007f1e0ff */
[----:B------:R-:W-:Y:S01]  /*4700*/  VOTEU.ALL UP1, P4 ;  /* 0x0000000000ff7886 */ /* 0x000fe20002020000 */
[----:B------:R-:W-:Y:S01]  /*4710*/  UMOV UR18, 0x0 ;  /* 0x0000000000127882 */ /* 0x000fe20000000000 */
[----:B------:R-:W-:Y:S01]  /*4720*/  UMOV UR19, 0x10000000 ;  /* 0x1000000000137882 */ /* 0x000fe20000000000 */
[----:B------:R-:W-:Y:S01]  /*4730*/  @!P4 R2UR UR9, R2 ;  /* 0x000000000209c2ca */ /* 0x000fe200000e0000 */
[----:B-1----:R-:W-:Y:S01]  /*4740*/  @!P4 IMAD.X R0, RZ, RZ, R31, P0 ;  /* 0x000000ffff00c224 */ /* 0x002fe200000e061f */
[----:B------:R-:W-:Y:S01]  /*4750*/  @!UP1 UIADD3 UR10, UPT, UPT, UR26, 0x80, URZ ;  /* 0x000000801a0a9890 */ /* 0x000fe2000fffe0ff */
[----:B------:R-:W-:Y:S01]  /*4760*/  ISETP.NE.AND P0, PT, R28, 0x2, PT ;  /* 0x000000021c00780c */ /* 0x000fe20003f05270 */
[----:B------:R-:W-:Y:S01]  /*4770*/  UMOV UR11, UR27 ;  /* 0x0000001b000b7c82 */ /* 0x000fe20008000000 */
[----:B------:R-:W-:Y:S01]  /*4780*/  UMOV UR12, UR36 ;  /* 0x00000024000c7c82 */ /* 0x000fe20008000000 */
[----:B------:R-:W-:Y:S01]  /*4790*/  @!P4 R2UR UR8, R0 ;  /* 0x000000000008c2ca */ /* 0x000fe200000e0000 */
[----:B------:R-:W-:Y:S01]  /*47a0*/  IMAD.IADD R14, R10, 0x1, R86 ;  /* 0x000000010a0e7824 */ /* 0x000fe200078e0256 */
[----:B------:R-:W-:Y:S01]  /*47b0*/  @P3 R2UR UR36, R26 ;  /* 0x000000001a2432ca */ /* 0x000fe200000e0000 */
[----:B------:R-:W-:Y:S01]  /*47c0*/  IMAD.IADD R15, R11, 0x1, R87 ;  /* 0x000000010b0f7824 */ /* 0x000fe200078e0257 */
[----:B------:R-:W-:Y:S02]  /*47d0*/  SEL R0, RZ, 0x1, P0 ;  /* 0x00000001ff007807 */ /* 0x000fe40000000000 */
[----:B------:R-:W-:Y:S01]  /*47e0*/  LOP3.LUT R29, R29, 0x1, RZ, 0x3c, !PT ;  /* 0x000000011d1d7812 */ /* 0x000fe200078e3cff */
[----:B------:R-:W-:Y:S01]  /*47f0*/  IMAD.U32 R8, RZ, RZ, UR9 ;  /* 0x00000009ff087e24 */ /* 0x000fe2000f8e00ff */
[----:B------:R-:W-:Y:S01]  /*4800*/  @!UP1 UIADD3 UR9, UPT, UPT, UR7, 0x70, URZ ;  /* 0x0000007007099890 */ /* 0x000fe2000fffe0ff */
[----:B------:R-:W-:Y:S02]  /*4810*/  LOP3.LUT R27, R27, R0, RZ, 0x3c, !PT ;  /* 0x000000001b1b7212 */ /* 0x000fe400078e3cff */
[----:B------:R-:W-:Y:S02]  /*4820*/  SEL R28, R28, RZ, P0 ;  /* 0x000000ff1c1c7207 */ /* 0x000fe40000000000 */
[----:B------:R-:W-:Y:S01]  /*4830*/  IMAD.U32 R9, RZ, RZ, UR8 ;  /* 0x00000008ff097e24 */ /* 0x000fe2000f8e00ff */
[----:B------:R-:W-:Y:S01]  /*4840*/  @!P4 R2UR UR14, R8 ;  /* 0x00000000080ec2ca */ /* 0x000fe200000e0000 */
[----:B------:R-:W-:Y:S01]  /*4850*/  @!UP1 UIADD3 UR8, UPT, UPT, UR7, 0x4400, URZ ;  /* 0x0000440007089890 */ /* 0x000fe2000fffe0ff */
[----:B------:R-:W-:Y:S02]  /*4860*/  VOTEU.ALL UP1, P4 ;  /* 0x0000000000ff7886 */ /* 0x000fe40002020000 */
[----:B------:R-:W-:Y:S11]  /*4870*/  @!P4 R2UR UR15, R9 ;  /* 0x00000000090fc2ca */ /* 0x000ff600000e0000 */
[----:B------:R-:W-:Y:S02]  /*4880*/  @!UPT UIADD3 URZ, UPT, UPT, URZ, URZ, URZ ;  /* 0x000000fffffff290 */ /* 0x000fe4000fffe0ff */
[----:B------:R2:W-:Y:S01]  /*4890*/  @!UP1 UTMALDG.3D [UR8], [UR14], desc[UR18] ;  /* 0x000012080e0095b4 */ /* 0x0005e20008011000 */
[----:B------:R2:W-:Y:S01]  /*48a0*/  @!P4 SYNCS.ARRIVE.TRANS64.RED.A0TR RZ, [UR7+0x70], R25 ;  /* 0x00007019ffffc9a7 */ /* 0x0005e20008300407 */
[----:B------:R-:W-:Y:S01]  /*48b0*/  UPLOP3.LUT UP1, UPT, UPT, UPT, UPT, 0x80, 0x8 ;  /* 0x000000000008789c */ /* 0x000fe20003f2f070 */
[----:B------:R-:W-:Y:S01]  /*48c0*/  SYNCS.ARRIVE.TRANS64.RED.A1T0 RZ, [UR13], RZ ;  /* 0x000000ffffff79a7 */ /* 0x000fe2000810040d */
[----:B------:R-:W-:Y:S09]  /*48d0*/  @P3 BRA `(.L_x_79) ;  /* 0xfffffff000f83947 */ /* 0x000ff2000383ffff */
[----:B------:R-:W-:-:S04]  /*48e0*/  SHF.L.U32 R2, R29, 0x1f, RZ ;  /* 0x0000001f1d027819 */ /* 0x000fc800000006ff */
[----:B------:R-:W1:Y:S02]  /*48f0*/  SYNCS.PHASECHK.TRANS64.TRYWAIT P0, [UR7+0x78], R2 ;  /* 0x00007802ff0075a7 */ /* 0x000e640008001107 */
[----:B-1----:R-:W-:Y:S05]  /*4900*/  @!P0 BRA `(.L_x_80) ;  /* 0x0000004000708947 */ /* 0x002fea0003800000 */
.L_x_164:
[----:B------:R-:W3:Y:S02]  /*4910*/  SYNCS.PHASECHK.TRANS64.TRYWAIT P0, [UR7+0x80], R2 ;  /* 0x00008002ff0075a7 */ /* 0x000ee40008001107 */
[----:B---3--:R-:W-:Y:S05]  /*4920*/  @!P0 BRA `(.L_x_81) ;  /* 0x0000004000808947 */ /* 0x008fea0003800000 */
.L_x_166:
[----:B-1----:R-:W-:-:S07]  /*4930*/  MOV R0, UR7 ;  /* 0x0000000700007c02 */ /* 0x002fce0008000f00 */
.L_x_82:
[----:B-1----:R-:W-:-:S04]  /*4940*/  SHF.L.U32 R2, R29, 0x1f, RZ ;  /* 0x0000001f1d027819 */ /* 0x002fc800000006ff */
[----:B------:R1:W3:Y:S03]  /*4950*/  SYNCS.PHASECHK.TRANS64.TRYWAIT P0, [R0+URZ+0x88], R2 ;  /* 0x00008802000075a7 */ /* 0x0002e600080011ff */
[----:B---3--:R-:W-:Y:S05]  /*4960*/  @!P0 NANOSLEEP.SYNCS 0x989680 ;  /* 0x009896800000895d */ /* 0x008fea0003900000 */
[----:B------:R-:W3:Y:S02]  /*4970*/  @!P0 SYNCS.PHASECHK.TRANS64 P0, [R0+URZ+0x88], R2 ;  /* 0x00008802000085a7 */ /* 0x000ee400080010ff */
[----:B--23--:R-:W-:Y:S05]  /*4980*/  @P0 EXIT ;  /* 0x000000000000094d */ /* 0x00cfea0003800000 */
[----:B------:R-:W-:Y:S05]  /*4990*/  BRA `(.L_x_82) ;  /* 0xfffffffc00e87947 */ /* 0x000fea000383ffff */
.L_x_69:
[----:B------:R-:W-:-:S06]  /*49a0*/  UISETP.GE.AND UP1, UPT, UR8, 0x4, UPT ;  /* 0x000000040800788c */ /* 0x000fcc000bf26270 */
[----:B------:R-:W-:-:S13]  /*49b0*/  PLOP3.LUT P0, PT, PT, PT, UP1, 0x80, 0x8 ;  /* 0x000000000008781c */ /* 0x000fda0003f0f018 */
[----:B------:R-:W-:Y:S05]  /*49c0*/  @!P0 EXIT ;  /* 0x000000000000894d */ /* 0x000fea0003800000 */
[----:B------:R-:W-:Y:S01]  /*49d0*/  BAR.SYNC.DEFER_BLOCKING 0x6, 0xa0 ;  /* 0x0182800000007b1d */ /* 0x000fe20000010000 */
[C---:B------:R-:W-:Y:S01]  /*49e0*/  IMAD.SHL.U32 R4, R101.reuse, 0x40, RZ ;  /* 0x0000004065047824 */ /* 0x040fe200078e00ff */
[C---:B------:R-:W-:Y:S01]  /*49f0*/  R2P PR, R101.reuse, 0x6 ;  /* 0x0000000665007804 */ /* 0x040fe20000000000 */
[C---:B------:R-:W-:Y:S01]  /*4a00*/  IMAD.SHL.U32 R92, R101.reuse, 0x8, RZ ;  /* 0x00000008655c7824 */ /* 0x040fe200078e00ff */
[----:B------:R-:W-:Y:S01]  /*4a10*/  CS2R R96, SRZ ;  /* 0x0000000000607805 */ /* 0x000fe2000001ff00 */
[C---:B------:R-:W-:Y:S01]  /*4a20*/  IMAD.U32 R36, R101.reuse, 0x10000, RZ ;  /* 0x0001000065247824 */ /* 0x040fe200078e00ff */
[----:B------:R-:W-:Y:S02]  /*4a30*/  UMOV UR48, 0x400 ;  /* 0x0000040000307882 */ /* 0x000fe40000000000 */
[----:B------:R-:W1:Y:S01]  /*4a40*/  LDC R91, c[0x0][0x370] ;  /* 0x0000dc00ff5b7b82 */ /* 0x000e620000000800 */
[----:B------:R-:W-:Y:S01]  /*4a50*/  ULEA UR48, UR37, UR48, 0x18 ;  /* 0x0000003025307291 */ /* 0x000fe2000f8ec0ff */
[C---:B------:R-:W-:Y:S01]  /*4a60*/  LOP3.LUT R3, R4.reuse, 0x1c0, RZ, 0xc0, !PT ;  /* 0x000001c004037812 */ /* 0x040fe200078ec0ff */
[----:B------:R-:W-:Y:S01]  /*4a70*/  IMAD.SHL.U32 R2, R101, 0x20, RZ ;  /* 0x0000002065027824 */ /* 0x000fe200078e00ff */
[----:B------:R-:W-:Y:S01]  /*4a80*/  LOP3.LUT R4, R4, 0x200, RZ, 0xc0, !PT ;  /* 0x0000020004047812 */ /* 0x000fe200078ec0ff */
[----:B------:R-:W-:Y:S01]  /*4a90*/  IMAD.MOV.U32 R99, RZ, RZ, 0x20 ;  /* 0x00000020ff637424 */ /* 0x000fe200078e00ff */
[----:B------:R-:W-:Y:S01]  /*4aa0*/  LOP3.LUT R92, R3, 0x38, R92, 0xf8, !PT ;  /* 0x00000038035c7812 */ /* 0x000fe200078ef85c */
[----:B------:R-:W-:Y:S01]  /*4ab0*/  UIADD3 UR4, UPT, UPT, UR48, 0x400, URZ ;  /* 0x0000040030047890 */ /* 0x000fe2000fffe0ff */
[----:B------:R-:W2:Y:S01]  /*4ac0*/  LDC R43, c[0x0][0xb0c] ;  /* 0x0002c300ff2b7b82 */ /* 0x000ea20000000800 */
[----:B------:R-:W-:Y:S01]  /*4ad0*/  SHF.R.U32.HI R3, RZ, 0x1, R101 ;  /* 0x00000001ff037819 */ /* 0x000fe20000011665 */
[----:B------:R-:W-:Y:S01]  /*4ae0*/  IMAD.MOV.U32 R98, RZ, RZ, 0x1 ;  /* 0x00000001ff627424 */ /* 0x000fe200078e00ff */
[----:B------:R-:W-:Y:S01]  /*4af0*/  LOP3.LUT R36, R36, 0x600000, RZ, 0xc0, !PT ;  /* 0x0060000024247812 */ /* 0x000fe200078ec0ff */
[----:B------:R-:W-:Y:S01]  /*4b00*/  IMAD.MOV.U32 R46, RZ, RZ, RZ ;  /* 0x000000ffff2e7224 */ /* 0x000fe200078e00ff */
[----:B------:R-:W-:Y:S01]  /*4b10*/  LOP3.LUT R2, R4, 0xc00, R2, 0xf8, !PT ;  /* 0x00000c0004027812 */ /* 0x000fe200078ef802 */
[----:B------:R-:W-:Y:S01]  /*4b20*/  IMAD.MOV.U32 R104, RZ, RZ, RZ ;  /* 0x000000ffff687224 */ /* 0x000fe200078e00ff */
[----:B------:R-:W-:Y:S01]  /*4b30*/  LOP3.LUT R92, R92, 0x8, R3, 0x78, !PT ;  /* 0x000000085c5c7812 */ /* 0x000fe200078e7803 */
[----:B------:R-:W4:Y:S01]  /*4b40*/  LDC R89, c[0x0][0xb20] ;  /* 0x0002c800ff597b82 */ /* 0x000f220000000800 */
[----:B------:R-:W3:Y:S01]  /*4b50*/  LDS R0, [UR48+0x150] ;  /* 0x00015030ff007984 */ /* 0x000ee20008000800 */
[----:B------:R-:W-:Y:S01]  /*4b60*/  SEL R100, R99, 0xffffffe0, !P2 ;  /* 0xffffffe063647807 */ /* 0x000fe20005000000 */
[----:B------:R-:W-:Y:S01]  /*4b70*/  IMAD.U32 R94, RZ, RZ, UR4 ;  /* 0x00000004ff5e7e24 */ /* 0x000fe2000f8e00ff */
[----:B------:R-:W-:Y:S01]  /*4b80*/  LOP3.LUT R92, R2, R92, RZ, 0xfc, !PT ;  /* 0x0000005c025c7212 */ /* 0x000fe200078efcff */
[----:B------:R-:W1:Y:S01]  /*4b90*/  LDCU.64 UR52, c[0x0][0x348] ;  /* 0x00006900ff3477ac */ /* 0x000e620008000a00 */
[----:B------:R-:W-:-:S02]  /*4ba0*/  LOP3.LUT R101, R101, 0x60, RZ, 0xc0, !PT ;  /* 0x0000006065657812 */ /* 0x000fc400078ec0ff */
[----:B------:R-:W1:Y:S01]  /*4bb0*/  LDC R42, c[0x0][0xb30] ;  /* 0x0002cc00ff2a7b82 */ /* 0x000e620000000800 */
[----:B------:R-:W-:Y:S01]  /*4bc0*/  SEL R99, R99, 0xffffffe0, !P1 ;  /* 0xffffffe063637807 */ /* 0x000fe20004800000 */
[----:B------:R-:W1:Y:S01]  /*4bd0*/  LDCU.64 UR38, c[0x0][0x888] ;  /* 0x00011100ff2677ac */ /* 0x000e620008000a00 */
[----:B------:R-:W1:Y:S05]  /*4be0*/  LDCU.64 UR44, c[0x0][0x890] ;  /* 0x00011200ff2c77ac */ /* 0x000e6a0008000a00 */
[----:B------:R-:W1:Y:S01]  /*4bf0*/  LDC.64 R84, c[0x0][0xb10] ;  /* 0x0002c400ff547b82 */ /* 0x000e620000000a00 */
[----:B------:R-:W-:Y:S01]  /*4c00*/  UMOV UR50, URZ ;  /* 0x000000ff00327c82 */ /* 0x000fe20008000000 */
[----:B------:R-:W-:-:S06]  /*4c10*/  UMOV UR49, URZ ;  /* 0x000000ff00317c82 */ /* 0x000fcc0008000000 */
[----:B------:R-:W1:Y:S08]  /*4c20*/  LDC.64 R40, c[0x0][0xb18] ;  /* 0x0002c600ff287b82 */ /* 0x000e700000000a00 */
[----:B------:R-:W1:Y:S08]  /*4c30*/  LDC.64 R38, c[0x0][0xb28] ;  /* 0x0002ca00ff267b82 */ /* 0x000e700000000a00 */
[----:B------:R-:W1:Y:S01]  /*4c40*/  LDC.64 R82, c[0x0][0x8b0] ;  /* 0x00022c00ff527b82 */ /* 0x000e620000000a00 */
[----:B---3--:R-:W-:-:S07]  /*4c50*/  IMAD.IADD R36, R0, 0x1, R36 ;  /* 0x0000000100247824 */ /* 0x008fce00078e0224 */
[----:B------:R-:W3:Y:S08]  /*4c60*/  LDC.64 R80, c[0x0][0x8a8] ;  /* 0x00022a00ff507b82 */ /* 0x000ef00000000a00 */
[----:B--2-4-:R-:W1:Y:S02]  /*4c70*/  LDC R90, c[0x0][0x374] ;  /* 0x0000dd00ff5a7b82 */ /* 0x014e640000000800 */
.L_x_119:
[----:B------:R-:W-:Y:S02]  /*4c80*/  LEA R0, R104, UR48, 0x3 ;  /* 0x0000003068007c11 */ /* 0x000fe4000f8e18ff */
[----:B------:R-:W-:Y:S02]  /*4c90*/  SHF.L.U32 R2, R96, 0x1f, RZ ;  /* 0x0000001f60027819 */ /* 0x000fe400000006ff */
[----:B-1----:R-:W-:Y:S02]  /*4ca0*/  LEA R16, R104, UR48, 0x4 ;  /* 0x0000003068107c11 */ /* 0x002fe4000f8e20ff */
[----:B------:R-:W2:Y:S02]  /*4cb0*/  SYNCS.PHASECHK.TRANS64.TRYWAIT P0, [R0+URZ+0xa0], R2 ;  /* 0x0000a002000075a7 */ /* 0x000ea400080011ff */
[----:B--2---:R-:W-:Y:S05]  /*4cc0*/  @!P0 BRA `(.L_x_83) ;  /* 0x0000003c00b08947 */ /* 0x004fea0003800000 */
.L_x_167:
[----:B------:R-:W4:Y:S01]  /*4cd0*/  LDC.64 R10, c[0x0][0xb10] ;  /* 0x0002c400ff0a7b82 */ /* 0x000f220000000a00 */
[----:B------:R-:W3:Y:S01]  /*4ce0*/  LDS.128 R16, [R16+0x130] ;  /* 0x0001300010107984 */ /* 0x000ee20000000c00 */
[----:B-1----:R-:W-:Y:S01]  /*4cf0*/  ISETP.NE.AND P1, PT, R42, 0x1, PT ;  /* 0x000000012a00780c */ /* 0x002fe20003f25270 */
[----:B--2---:R-:W-:Y:S01]  /*4d00*/  VIADD R0, R0, 0xb0 ;  /* 0x000000b000007836 */ /* 0x004fe20000000000 */
[----:B------:R-:W-:Y:S04]  /*4d10*/  ISETP.GE.AND P0, PT, R37, 0x1, PT ;  /* 0x000000012500780c */ /* 0x000fe80003f06270 */
[----:B------:R-:W1:Y:S01]  /*4d20*/  LDC.64 R8, c[0x0][0xb18] ;  /* 0x0002c600ff087b82 */ /* 0x000e620000000a00 */
[----:B------:R-:W-:Y:S01]  /*4d30*/  PRMT R0, RZ, 0x654, R0 ;  /* 0x00000654ff007816 */ /* 0x000fe20000000000 */
[----:B------:R-:W-:Y:S01]  /*4d40*/  @!PT LDS RZ, [RZ] ;  /* 0x00000000fffff984 */ /* 0x000fe20000000800 */
[----:B------:R-:W-:Y:S01]  /*4d50*/  @!PT LDS RZ, [RZ] ;  /* 0x00000000fffff984 */ /* 0x000fe20000000800 */
[----:B------:R-:W-:Y:S01]  /*4d60*/  @!PT LDS RZ, [RZ] ;  /* 0x00000000fffff984 */ /* 0x000fe20000000800 */
[----:B------:R-:W-:Y:S01]  /*4d70*/  @!PT LDS RZ, [RZ] ;  /* 0x00000000fffff984 */ /* 0x000fe20000000800 */
[----:B------:R2:W-:Y:S06]  /*4d80*/  MEMBAR.ALL.CTA ;  /* 0x0000000000007992 */ /* 0x0005ec0000008000 */
[----:B--2---:R-:W2:Y:S01]  /*4d90*/  FENCE.VIEW.ASYNC.S ;  /* 0x00000000000073c6 */ /* 0x004ea20000000000 */
[----:B------:R-:W1:Y:S08]  /*4da0*/  @!P1 LDC R12, c[0x0][0xb20] ;  /* 0x0002c800ff0c9b82 */ /* 0x000e700000000800 */
[----:B------:R-:W1:Y:S01]  /*4db0*/  @!P1 LDC R7, c[0x0][0xb0c] ;  /* 0x0002c300ff079b82 */ /* 0x000e620000000800 */
[----:B--2---:R2:W-:Y:S01]  /*4dc0*/  SYNCS.ARRIVE.TRANS64.RED.A1T0 RZ, [R0+URZ], RZ ;  /* 0x000000ff00ff79a7 */ /* 0x0045e200081004ff */
[----:B---3--:R-:W-:Y:S04]  /*4dd0*/  LOP3.LUT P4, RZ, R18, 0x1, RZ, 0xc0, !PT ;  /* 0x0000000112ff7812 */ /* 0x008fe8000788c0ff */
[----:B------:R-:W-:Y:S09]  /*4de0*/  P2R R102, PR, RZ, 0x10 ;  /* 0x00000010ff667803 */ /* 0x000ff20000000000 */
[----:B------:R-:W-:Y:S02]  /*4df0*/  @P4 MOV R45, R16 ;  /* 0x00000010002d4202 */ /* 0x000fe40000000f00 */
[----:B------:R-:W-:Y:S01]  /*4e00*/  @P4 LOP3.LUT R44, R17, 0xffff, RZ, 0xc0, !PT ;  /* 0x0000ffff112c4812 */ /* 0x000fe200078ec0ff */
[----:B--2-4-:R-:W-:Y:S06]  /*4e10*/  @!P0 BRA `(.L_x_84) ;  /* 0x0000000000a48947 */ /* 0x014fec0003800000 */
[----:B------:R-:W-:Y:S01]  /*4e20*/  IMAD.HI.U32 R0, R90, R41, RZ ;  /* 0x000000295a007227 */ /* 0x000fe200078e00ff */
[----:B------:R-:W-:Y:S02]  /*4e30*/  ISETP.NE.AND P0, PT, R40, 0x1, PT ;  /* 0x000000012800780c */ /* 0x000fe40003f05270 */
[----:B------:R-:W-:Y:S01]  /*4e40*/  ISETP.NE.AND P2, PT, R37, 0x1, PT ;  /* 0x000000012500780c */ /* 0x000fe20003f45270 */
[----:B------:R-:W-:Y:S01]  /*4e50*/  IMAD.HI.U32 R4, R91, R84, RZ ;  /* 0x000000545b047227 */ /* 0x000fe200078e00ff */
[----:B------:R-:W-:Y:S02]  /*4e60*/  SHF.R.U32.HI R0, RZ, R89, R0 ;  /* 0x00000059ff007219 */ /* 0x000fe40000011600 */
[----:B------:R-:W-:Y:S01]  /*4e70*/  ISETP.NE.AND P3, PT, R43, 0x1, PT ;  /* 0x000000012b00780c */ /* 0x000fe20003f65270 */
[----:B------:R-:W-:Y:S01]  /*4e80*/  IMAD.HI.U32 R6, R44, R41, RZ ;  /* 0x000000292c067227 */ /* 0x000fe200078e00ff */
[-C--:B------:R-:W-:Y:S02]  /*4e90*/  SHF.R.U32.HI R4, RZ, R85.reuse, R4 ;  /* 0x00000055ff047219 */ /* 0x080fe40000011604 */
[----:B------:R-:W-:Y:S01]  /*4ea0*/  SEL R0, R90, R0, !P0 ;  /* 0x000000005a007207 */ /* 0x000fe20004000000 */
[----:B------:R-:W-:Y:S01]  /*4eb0*/  IMAD.HI.U32 R5, R45, R84, RZ ;  /* 0x000000542d057227 */ /* 0x000fe200078e00ff */
[----:B------:R-:W-:Y:S03]  /*4ec0*/  SEL R4, R91, R4, !P3 ;  /* 0x000000045b047207 */ /* 0x000fe60005800000 */
[-C--:B------:R-:W-:Y:S01]  /*4ed0*/  IMAD.HI.U32 R3, R0, R38.reuse, RZ ;  /* 0x0000002600037227 */ /* 0x080fe200078e00ff */
[----:B------:R-:W-:Y:S03]  /*4ee0*/  SHF.R.U32.HI R5, RZ, R85, R5 ;  /* 0x00000055ff057219 */ /* 0x000fe60000011605 */
[----:B------:R-:W-:Y:S01]  /*4ef0*/  IMAD.HI.U32 R2, R4, R38, RZ ;  /* 0x0000002604027227 */ /* 0x000fe200078e00ff */
[----:B------:R-:W-:Y:S02]  /*4f00*/  @P2 SHF.R.U32.HI R0, RZ, R39, R3 ;  /* 0x00000027ff002219 */ /* 0x000fe40000011603 */
[----:B------:R-:W-:Y:S02]  /*4f10*/  SHF.R.U32.HI R3, RZ, R89, R6 ;  /* 0x00000059ff037219 */ /* 0x000fe40000011606 */
[----:B------:R-:W-:Y:S01]  /*4f20*/  @P2 SHF.R.U32.HI R4, RZ, R39, R2 ;  /* 0x00000027ff042219 */ /* 0x000fe20000011602 */
[----:B------:R-:W-:Y:S01]  /*4f30*/  IMAD R0, R37, R0, RZ ;  /* 0x0000000025007224 */ /* 0x000fe200078e02ff */
[----:B------:R-:W-:Y:S02]  /*4f40*/  SEL R3, R44, R3, !P0 ;  /* 0x000000032c037207 */ /* 0x000fe40004000000 */
[----:B------:R-:W-:Y:S01]  /*4f50*/  SEL R2, R45, R5, !P3 ;  /* 0x000000052d027207 */ /* 0x000fe20005800000 */
[----:B------:R-:W-:Y:S01]  /*4f60*/  IMAD R5, R37, R4, RZ ;  /* 0x0000000425057224 */ /* 0x000fe200078e02ff */
[C---:B------:R-:W-:Y:S01]  /*4f70*/  ISETP.GE.AND P0, PT, R3.reuse, R0, PT ;  /* 0x000000000300720c */ /* 0x040fe20003f06270 */
[C---:B------:R-:W-:Y:S03]  /*4f80*/  IMAD.HI.U32 R0, R3.reuse, R38, RZ ;  /* 0x0000002603007227 */ /* 0x040fe600078e00ff */
[C---:B------:R-:W-:Y:S02]  /*4f90*/  ISETP.GE.OR P0, PT, R2.reuse, R5, P0 ;  /* 0x000000050200720c */ /* 0x040fe40000706670 */
[----:B------:R-:W-:Y:S04]  /*4fa0*/  SHF.R.U32.HI R0, RZ, R39, R0 ;  /* 0x00000027ff007219 */ /* 0x000fe80000011600 */
        /* <DEDUP_REMOVED lines=15> */
[----:B------:R-:W-:Y:S07]  /*50a0*/  IMAD R44, R3, R40, R44 ;  /* 0x00000028032c7224 */ /* 0x000fee00078e022c */
.L_x_84:
[----:B-1----:R-:W-:Y:S01]  /*50b0*/  @!P1 ISETP.NE.AND P0, PT, R8, 0x1, PT ;  /* 0x000000010800980c */ /* 0x002fe20003f05270 */
[----:B------:R-:W-:Y:S01]  /*50c0*/  @!P1 IMAD.HI.U32 R2, R44, R9, RZ ;  /* 0x000000092c029227 */ /* 0x000fe200078e00ff */
[----:B------:R-:W-:Y:S01]  /*50d0*/  R2UR UR42, R15 ;  /* 0x000000000f2a72ca */ /* 0x000fe200000e0000 */
[----:B------:R-:W-:Y:S01]  /*50e0*/  BSSY.RECONVERGENT B6, `(.L_x_85) ;  /* 0x0000031000067945 */ /* 0x000fe20003800200 */
[----:B------:R-:W-:Y:S01]  /*50f0*/  R2UR UR41, R14 ;  /* 0x000000000e2972ca */ /* 0x000fe200000e0000 */
[----:B------:R-:W-:Y:S01]  /*5100*/  @!P1 IMAD.HI.U32 R0, R45, R10, RZ ;  /* 0x0000000a2d009227 */ /* 0x000fe200078e00ff */
[----:B------:R-:W-:Y:S02]  /*5110*/  @!P1 SHF.R.U32.HI R2, RZ, R12, R2 ;  /* 0x0000000cff029219 */ /* 0x000fe40000011602 */
[----:B------:R-:W-:Y:S01]  /*5120*/  @!P1 ISETP.NE.AND P2, PT, R7, 0x1, PT ;  /* 0x000000010700980c */ /* 0x000fe20003f45270 */
[----:B------:R-:W-:Y:S01]  /*5130*/  VIADD R104, R104, 0x1 ;  /* 0x0000000168687836 */ /* 0x000fe20000000000 */
[----:B------:R-:W-:Y:S02]  /*5140*/  @!P1 SEL R2, R44, R2, !P0 ;  /* 0x000000022c029207 */ /* 0x000fe40004000000 */
[----:B------:R-:W-:Y:S02]  /*5150*/  @!P1 SHF.R.U32.HI R0, RZ, R11, R0 ;  /* 0x0000000bff009219 */ /* 0x000fe40000011600 */
[----:B------:R-:W-:Y:S01]  /*5160*/  LOP3.LUT P0, RZ, R94, 0x3f0, RZ, 0xc0, !PT ;  /* 0x000003f05eff7812 */ /* 0x000fe2000780c0ff */
[----:B------:R-:W-:Y:S01]  /*5170*/  USHF.L.U32 UR42, UR42, 0x6, URZ ;  /* 0x000000062a2a7899 */ /* 0x000fe200080006ff */
[----:B------:R-:W-:Y:S01]  /*5180*/  @!P1 SEL R3, R45, R0, !P2 ;  /* 0x000000002d039207 */ /* 0x000fe20005000000 */
[----:B------:R-:W-:Y:S01]  /*5190*/  UIMAD UR41, UR41, 0xc0, URZ ;  /* 0x000000c0292978a4 */ /* 0x000fe2000f8e02ff */
[----:B------:R-:W-:Y:S03]  /*51a0*/  @P4 SHF.R.U32.HI R95, RZ, 0x10, R17 ;  /* 0x00000010ff5f4819 */ /* 0x000fe60000011611 */
[----:B------:R-:W-:Y:S02]  /*51b0*/  @!P1 IMAD.IADD R0, R2, 0x1, -R3 ;  /* 0x0000000102009824 */ /* 0x000fe400078e0a03 */
[----:B------:R-:W-:Y:S02]  /*51c0*/  @!P1 IMAD.IADD R2, R3, 0x1, -R2 ;  /* 0x0000000103029824 */ /* 0x000fe400078e0a02 */
[----:B------:R-:W-:Y:S02]  /*51d0*/  @!P1 IMAD R45, R0, R7, R45 ;  /* 0x00000007002d9224 */ /* 0x000fe400078e022d */
[----:B------:R-:W-:Y:S01]  /*51e0*/  @!P1 IMAD R44, R2, R8, R44 ;  /* 0x00000008022c9224 */ /* 0x000fe200078e022c */
[----:B------:R-:W-:Y:S06]  /*51f0*/  @!P0 BRA `(.L_x_86) ;  /* 0x00000000007c8947 */ /* 0x000fec0003800000 */
[----:B------:R-:W1:Y:S01]  /*5200*/  LDCU.64 UR8, c[0x4][0x80] ;  /* 0x01001000ff0877ac */ /* 0x000e620008000a00 */
[----:B------:R-:W-:Y:S01]  /*5210*/  MOV R2, 0x0 ;  /* 0x0000000000027802 */ /* 0x000fe20000000f00 */
[----:B------:R-:W-:Y:S02]  /*5220*/  HFMA2 R12, -RZ, RZ, 0, 5.9604644775390625e-08 ;  /* 0x00000001ff0c7431 */ /* 0x000fe400000001ff */
[----:B------:R-:W-:Y:S01]  /*5230*/  IMAD.MOV.U32 R8, RZ, RZ, 0x70 ;  /* 0x00000070ff087424 */ /* 0x000fe200078e00ff */
[----:B------:R2:W3:Y:S01]  /*5240*/  LDC.64 R14, c[0x4][R2] ;  /* 0x01000000020e7b82 */ /* 0x0004e20000000a00 */
[----:B------:R-:W4:Y:S01]  /*5250*/  LDCU.64 UR6, c[0x4][0x88] ;  /* 0x01001100ff0677ac */ /* 0x000f220008000a00 */
[----:B------:R-:W-:Y:S01]  /*5260*/  IMAD.MOV.U32 R13, RZ, RZ, RZ ;  /* 0x000000ffff0d7224 */ /* 0x000fe200078e00ff */
[----:B------:R-:W2:Y:S01]  /*5270*/  LDCU.64 UR4, c[0x4][0x8] ;  /* 0x01000100ff0477ac */ /* 0x000ea20008000a00 */
[----:B-1----:R-:W-:Y:S01]  /*5280*/  MOV R5, UR9 ;  /* 0x0000000900057c02 */ /* 0x002fe20008000f00 */
[----:B------:R-:W-:Y:S01]  /*5290*/  IMAD.U32 R4, RZ, RZ, UR8 ;  /* 0x00000008ff047e24 */ /* 0x000fe2000f8e00ff */
[----:B----4-:R-:W-:Y:S01]  /*52a0*/  MOV R7, UR7 ;  /* 0x0000000700077c02 */ /* 0x010fe20008000f00 */
[----:B------:R-:W-:Y:S01]  /*52b0*/  IMAD.U32 R6, RZ, RZ, UR6 ;  /* 0x00000006ff067e24 */ /* 0x000fe2000f8e00ff */
[----:B--2---:R-:W-:Y:S01]  /*52c0*/  MOV R11, UR5 ;  /* 0x00000005000b7c02 */ /* 0x004fe20008000f00 */
[----:B------:R-:W-:Y:S02]  /*52d0*/  IMAD.U32 R10, RZ, RZ, UR4 ;  /* 0x00000004ff0a7e24 */ /* 0x000fe4000f8e00ff */
[----:B------:R-:W-:Y:S07]  /*52e0*/  LEPC R20, `(.L_x_87) ;  /* 0x000000001014794e */ /* 0x000fee0000000000 */
[----:B---3-5:R-:W-:Y:S05]  /*52f0*/  CALL.ABS.NOINC R14 ;  /* 0x000000000e007343 */ /* 0x028fea0003c00000 */
.L_x_87:
[----:B------:R-:W1:Y:S01]  /*5300*/  LDCU.64 UR8, c[0x4][0x80] ;  /* 0x01001000ff0877ac */ /* 0x000e620008000a00 */
[----:B------:R-:W2:Y:S01]  /*5310*/  LDC.64 R2, c[0x4][R2] ;  /* 0x0100000002027b82 */ /* 0x000ea20000000a00 */
[----:B------:R-:W-:Y:S02]  /*5320*/  HFMA2 R12, -RZ, RZ, 0, 5.9604644775390625e-08 ;  /* 0x00000001ff0c7431 */ /* 0x000fe400000001ff */
[----:B------:R-:W-:Y:S02]  /*5330*/  IMAD.MOV.U32 R8, RZ, RZ, 0x70 ;  /* 0x00000070ff087424 */ /* 0x000fe400078e00ff */
[----:B------:R-:W-:Y:S01]  /*5340*/  IMAD.MOV.U32 R13, RZ, RZ, RZ ;  /* 0x000000ffff0d7224 */ /* 0x000fe200078e00ff */
[----:B------:R-:W3:Y:S01]  /*5350*/  LDCU.64 UR6, c[0x4][0x88] ;  /* 0x01001100ff0677ac */ /* 0x000ee20008000a00 */
[----:B------:R-:W4:Y:S01]  /*5360*/  LDCU.64 UR4, c[0x4][0x8] ;  /* 0x01000100ff0477ac */ /* 0x000f220008000a00 */
[----:B-1----:R-:W-:Y:S02]  /*5370*/  MOV R4, UR8 ;  /* 0x0000000800047c02 */ /* 0x002fe40008000f00 */
[----:B------:R-:W-:Y:S02]  /*5380*/  MOV R5, UR9 ;  /* 0x0000000900057c02 */ /* 0x000fe40008000f00 */
[----:B---3--:R-:W-:Y:S01]  /*5390*/  MOV R7, UR7 ;  /* 0x0000000700077c02 */ /* 0x008fe20008000f00 */
[----:B------:R-:W-:Y:S01]  /*53a0*/  IMAD.U32 R6, RZ, RZ, UR6 ;  /* 0x00000006ff067e24 */ /* 0x000fe2000f8e00ff */
[----:B----4-:R-:W-:Y:S01]  /*53b0*/  MOV R11, UR5 ;  /* 0x00000005000b7c02 */ /* 0x010fe20008000f00 */
[----:B------:R-:W-:Y:S02]  /*53c0*/  IMAD.U32 R10, RZ, RZ, UR4 ;  /* 0x00000004ff0a7e24 */ /* 0x000fe4000f8e00ff */
[----:B------:R-:W-:Y:S07]  /*53d0*/  LEPC R20, `(.L_x_86) ;  /* 0x000000001014794e */ /* 0x000fee0000000000 */
[----:B--2---:R-:W-:Y:S05]  /*53e0*/  CALL.ABS.NOINC R2 ;  /* 0x0000000002007343 */ /* 0x004fea0003c00000 */
.L_x_86:
[----:B------:R-:W-:Y:S05]  /*53f0*/  BSYNC.RECONVERGENT B6 ;  /* 0x0000000000067941 */ /* 0x000fea0003800200 */
.L_x_85:
[----:B------:R-:W-:Y:S01]  /*5400*/  ISETP.NE.U32.AND P4, PT, R82, RZ, PT ;  /* 0x000000ff5200720c */ /* 0x000fe20003f85070 */
[----:B------:R-:W-:Y:S01]  /*5410*/  UISETP.NE.AND UP2, UPT, UR51, URZ, UPT ;  /* 0x000000ff3300728c */ /* 0x000fe2000bf45270 */
[----:B------:R-:W-:Y:S01]  /*5420*/  ISETP.NE.U32.AND P2, PT, RZ, UR38, PT ;  /* 0x00000026ff007c0c */ /* 0x000fe2000bf45070 */
[----:B------:R-:W-:Y:S01]  /*5430*/  UISETP.NE.U32.AND UP1, UPT, UR44, URZ, UPT ;  /* 0x000000ff2c00728c */ /* 0x000fe2000bf25070 */
[----:B------:R-:W-:Y:S01]  /*5440*/  ISETP.NE.AND.EX P4, PT, R83, RZ, PT, P4 ;  /* 0x000000ff5300720c */ /* 0x000fe20003f85340 */
[----:B------:R-:W-:Y:S01]  /*5450*/  UPLOP3.LUT UP0, UPT, UPT, UPT, UPT, 0x40, 0x4 ;  /* 0x000000000004789c */ /* 0x000fe20003f0e870 */
[----:B------:R-:W-:Y:S01]  /*5460*/  ISETP.NE.AND.EX P2, PT, RZ, UR39, PT, P2 ;  /* 0x00000027ff007c0c */ /* 0x000fe2000bf45320 */
[----:B------:R-:W-:Y:S01]  /*5470*/  UISETP.NE.AND.EX UP1, UPT, UR45, URZ, UPT, UP1 ;  /* 0x000000ff2d00728c */ /* 0x000fe2000bf25310 */
[----:B------:R-:W-:Y:S04]  /*5480*/  PLOP3.LUT P1, PT, PT, PT, UP2, 0x80, 0x8 ;  /* 0x000000000008781c */ /* 0x000fe80003f2f028 */
[----:B------:R-:W-:Y:S06]  /*5490*/  @UP2 UPLOP3.LUT UP0, UPT, UPT, UPT, UP1, 0x80, 0x8 ;  /* 0x000000000008289c */ /* 0x000fec0003f0f010 */
[----:B------:R-:W-:Y:S01]  /*54a0*/  PLOP3.LUT P0, PT, PT, PT, UP0, 0x80, 0x8 ;  /* 0x000000000008781c */ /* 0x000fe20003f0f008 */
[----:B------:R-:W-:Y:S01]  /*54b0*/  @!UPT UIADD3 URZ, UPT, UPT, URZ, URZ, URZ ;  /* 0x000000fffffff290 */ /* 0x000fe2000fffe0ff */
[----:B------:R-:W-:Y:S11]  /*54c0*/  BRA.U !UP1, `(.L_x_88) ;  /* 0x0000000109387547 */ /* 0x000ff6000b800000 */
[----:B------:R-:W-:Y:S01]  /*54d0*/  UISETP.NE.U32.AND UP0, UPT, UR38, URZ, UPT ;  /* 0x000000ff2600728c */ /* 0x000fe2000bf05070 */
[----:B------:R-:W-:Y:S02]  /*54e0*/  HFMA2 R0, -RZ, RZ, 0, 5.9604644775390625e-08 ;  /* 0x00000001ff007431 */ /* 0x000fe400000001ff */
[----:B------:R-:W-:Y:S01]  /*54f0*/  IMAD.MOV.U32 R88, RZ, RZ, 0x1 ;  /* 0x00000001ff587424 */ /* 0x000fe200078e00ff */
[----:B------:R-:W-:Y:S06]  /*5500*/  UISETP.NE.AND.EX UP0, UPT, UR39, URZ, UPT, UP0 ;  /* 0x000000ff2700728c */ /* 0x000fec000bf05300 */
[----:B------:R-:W-:Y:S05]  /*5510*/  PLOP3.LUT P3, PT, PT, PT, UP0, 0x80, 0x8 ;  /* 0x000000000008781c */ /* 0x000fea0003f6f008 */
[----:B------:R-:W1:Y:S01]  /*5520*/  @UP0 LDCU.64 UR6, c[0x0][0x888] ;  /* 0x00011100ff0607ac */ /* 0x000e620008000a00 */
[----:B------:R-:W-:Y:S07]  /*5530*/  @UP0 UIMAD UR4, UR36, UR44, URZ ;  /* 0x0000002c240402a4 */ /* 0x000fee000f8e02ff */
[----:B------:R-:W-:Y:S01]  /*5540*/  @!P3 PRMT R88, R0, 0x7610, R88 ;  /* 0x000076100058b816 */ /* 0x000fe20000000058 */
[----:B-1----:R-:W-:Y:S03]  /*5550*/  @UP0 UIMAD.WIDE UR6, UR4, 0x4, UR6 ;  /* 0x00000004040608a5 */ /* 0x002fe6000f8e0206 */
[----:B------:R-:W1:Y:S03]  /*5560*/  @!UP0 LDCU UR4, c[0x0][0x880] ;  /* 0x00011000ff0487ac */ /* 0x000e660008000800 */
[----:B------:R-:W-:Y:S01]  /*5570*/  IMAD.U32 R2, RZ, RZ, UR6 ;  /* 0x00000006ff027e24 */ /* 0x000fe2000f8e00ff */
[----:B------:R-:W-:Y:S05]  /*5580*/  MOV R3, UR7 ;  /* 0x0000000700037c02 */ /* 0x000fea0008000f00 */
[----:B-----5:R2:W5:Y:S02]  /*5590*/  @P3 LDG.E R49, desc[UR46][R2.64] ;  /* 0x0000002e02313981 */ /* 0x020564000c1e1900 */
[----:B-12---:R-:W-:Y:S02]  /*55a0*/  @!P3 IMAD.U32 R49, RZ, RZ, UR4 ;  /* 0x00000004ff31be24 */ /* 0x006fe4000f8e00ff */
.L_x_88:
[----:B------:R-:W-:Y:S05]  /*55b0*/  @!P4 BRA `(.L_x_89) ;  /* 0x000000000020c947 */ /* 0x000fea0003800000 */
[----:B------:R-:W-:Y:S04]  /*55c0*/  ISETP.NE.U32.AND P3, PT, R80, RZ, PT ;  /* 0x000000ff5000720c */ /* 0x000fe80003f65070 */
[----:B------:R-:W-:Y:S11]  /*55d0*/  ISETP.NE.AND.EX P3, PT, R81, RZ, PT, P3 ;  /* 0x000000ff5100720c */ /* 0x000ff60003f65330 */
[----:B------:R-:W-:Y:S02]  /*55e0*/  @!UPT UIADD3 URZ, UPT, UPT, URZ, URZ, URZ ;  /* 0x000000fffffff290 */ /* 0x000fe4000fffe0ff */
[----:B------:R-:W1:Y:S01]  /*55f0*/  @P3 LDC.64 R2, c[0x0][0x8a8] ;  /* 0x00022a00ff023b82 */ /* 0x000e620000000a00 */
[----:B------:R-:W-:Y:S04]  /*5600*/  @P3 IMAD R0, R82, UR36, RZ ;  /* 0x0000002452003c24 */ /* 0x000fe8000f8e02ff */
[----:B-1----:R-:W-:Y:S05]  /*5610*/  @P3 IMAD.WIDE R2, R0, 0x4, R2 ;  /* 0x0000000400023825 */ /* 0x002fea00078e0202 */
[----:B-----5:R1:W5:Y:S02]  /*5620*/  @P3 LDG.E R47, desc[UR46][R2.64] ;  /* 0x0000002e022f3981 */ /* 0x020364000c1e1900 */
[----:B-1----:R-:W2:Y:S02]  /*5630*/  @!P3 LDC R47, c[0x0][0x8a0] ;  /* 0x00022800ff2fbb82 */ /* 0x002ea40000000800 */
.L_x_89:
[----:B-----5:R-:W-:Y:S01]  /*5640*/  FSETP.NEU.AND P3, PT, R49, RZ, PT ;  /* 0x000000ff3100720b */ /* 0x020fe20003f6d000 */
[----:B------:R-:W-:Y:S01]  /*5650*/  IMAD.SHL.U32 R66, R92, 0x2, RZ ;  /* 0x000000025c427824 */ /* 0x000fe200078e00ff */
[----:B------:R-:W-:Y:S01]  /*5660*/  SEL R4, RZ, 0xffffffff, P2 ;  /* 0xffffffffff047807 */ /* 0x000fe20001000000 */
[----:B------:R-:W-:Y:S01]  /*5670*/  BSSY B1, `(.L_x_90) ;  /* 0x0000042000017945 */ /* 0x000fe20003800000 */
[----:B------:R-:W-:Y:S01]  /*5680*/  @P1 LOP3.LUT P2, RZ, R88, 0xff, RZ, 0xc0, !PT ;  /* 0x000000ff58ff1812 */ /* 0x000fe2000784c0ff */
[----:B------:R-:W-:Y:S01]  /*5690*/  VIADD R107, R66, UR48 ;  /* 0x00000030426b7c36 */ /* 0x000fe20008000000 */
[----:B------:R-:W-:Y:S01]  /*56a0*/  @P1 SEL R0, RZ, 0xffffffff, P3 ;  /* 0xffffffffff001807 */ /* 0x000fe20001800000 */
[----:B------:R-:W-:Y:S01]  /*56b0*/  IMAD.MOV.U32 R67, RZ, RZ, 0x1 ;  /* 0x00000001ff437424 */ /* 0x000fe200078e00ff */
[----:B------:R-:W-:Y:S01]  /*56c0*/  LOP3.LUT R98, R98, 0x1, RZ, 0x3c, !PT ;  /* 0x0000000162627812 */ /* 0x000fe200078e3cff */
[----:B------:R-:W-:Y:S01]  /*56d0*/  IMAD.MOV.U32 R65, RZ, RZ, RZ ;  /* 0x000000ffff417224 */ /* 0x000fe200078e00ff */
[----:B------:R-:W-:Y:S02]  /*56e0*/  @P0 SEL R0, R4, R0, !P2 ;  /* 0x0000000004000207 */ /* 0x000fe40005000000 */
[----:B------:R-:W-:Y:S02]  /*56f0*/  CS2R R78, SRZ ;  /* 0x00000000004e7805 */ /* 0x000fe4000001ff00 */
[----:B------:R-:W-:Y:S02]  /*5700*/  LEA R64, R46, UR48, 0x3 ;  /* 0x000000302e407c11 */ /* 0x000fe4000f8e18ff */
[----:B------:R-:W-:Y:S02]  /*5710*/  CS2R R76, SRZ ;  /* 0x00000000004c7805 */ /* 0x000fe4000001ff00 */
[----:B------:R-:W-:Y:S02]  /*5720*/  @P1 LOP3.LUT R0, R0, 0x1, RZ, 0xc0, !PT ;  /* 0x0000000100001812 */ /* 0x000fe400078ec0ff */
[----:B------:R-:W-:Y:S02]  /*5730*/  CS2R R70, SRZ ;  /* 0x0000000000467805 */ /* 0x000fe4000001ff00 */
[----:B------:R-:W-:Y:S02]  /*5740*/  SHF.L.U32 R2, R97, 0x1f, RZ ;  /* 0x0000001f61027819 */ /* 0x000fe400000006ff */
[----:B------:R-:W-:Y:S02]  /*5750*/  CS2R R68, SRZ ;  /* 0x0000000000447805 */ /* 0x000fe4000001ff00 */
[----:B------:R-:W-:Y:S02]  /*5760*/  ISETP.NE.U32.OR P6, PT, R0, 0x1, !P1 ;  /* 0x000000010000780c */ /* 0x000fe40004fc5470 */
[----:B------:R-:W-:Y:S02]  /*5770*/  CS2R R62, SRZ ;  /* 0x00000000003e7805 */ /* 0x000fe4000001ff00 */
[----:B------:R-:W-:Y:S02]  /*5780*/  PLOP3.LUT P2, PT, PT, PT, UP1, 0x80, 0x8 ;  /* 0x000000000008781c */ /* 0x000fe40003f4f018 */
[----:B------:R-:W-:Y:S02]  /*5790*/  CS2R R60, SRZ ;  /* 0x00000000003c7805 */ /* 0x000fe4000001ff00 */
[----:B------:R-:W-:Y:S02]  /*57a0*/  LOP3.LUT P4, R103, R88, 0xff, RZ, 0xc0, !PT ;  /* 0x000000ff58677812 */ /* 0x000fe4000788c0ff */
[----:B------:R-:W-:Y:S02]  /*57b0*/  CS2R R58, SRZ ;  /* 0x00000000003a7805 */ /* 0x000fe4000001ff00 */
[----:B------:R-:W-:Y:S02]  /*57c0*/  SEL R3, RZ, 0xffffffff, P3 ;  /* 0xffffffffff037807 */ /* 0x000fe40001800000 */
[----:B------:R-:W-:Y:S02]  /*57d0*/  CS2R R56, SRZ ;  /* 0x0000000000387805 */ /* 0x000fe4000001ff00 */
[----:B------:R-:W-:Y:S01]  /*57e0*/  LEA.HI R48, R46, R46, RZ, 0x1 ;  /* 0x0000002e2e307211 */ /* 0x000fe200078f08ff */
[----:B------:R-:W-:Y:S01]  /*57f0*/  VIADD R108, R107, 0x400 ;  /* 0x000004006b6c7836 */ /* 0x000fe20000000000 */
[----:B------:R-:W-:Y:S01]  /*5800*/  P2R R105, PR, RZ, 0x40 ;  /* 0x00000040ff697803 */ /* 0x000fe20000000000 */
[----:B------:R-:W-:Y:S01]  /*5810*/  IMAD.IADD R106, R99, 0x1, R107 ;  /* 0x00000001636a7824 */ /* 0x000fe200078e026b */
[----:B------:R-:W-:Y:S02]  /*5820*/  @P6 SHF.L.U32 R0, R98, 0x1f, RZ ;  /* 0x0000001f62006819 */ /* 0x000fe400000006ff */
[----:B------:R-:W-:Y:S02]  /*5830*/  @P2 SEL R3, R4, R3, !P4 ;  /* 0x0000000304032207 */ /* 0x000fe40006000000 */
[----:B------:R1:W3:Y:S02]  /*5840*/  @P6 SYNCS.PHASECHK.TRANS64.TRYWAIT P1, [UR48+0x60], R0 ;  /* 0x00006000ff0065a7 */ /* 0x0002e40008021130 */
[----:B------:R-:W-:Y:S04]  /*5850*/  LOP3.LUT R3, R3, 0x1, RZ, 0xc0, !PT ;  /* 0x0000000103037812 */ /* 0x000fe800078ec0ff */
[----:B------:R-:W-:Y:S04]  /*5860*/  ISETP.NE.U32.AND P5, PT, R3, 0x1, PT ;  /* 0x000000010300780c */ /* 0x000fe80003fa5070 */
[----:B------:R-:W-:Y:S01]  /*5870*/  P2R R72, PR, RZ, 0x20 ;  /* 0x00000020ff487803 */ /* 0x000fe20000000000 */
[----:B------:R4:W2:Y:S01]  /*5880*/  SYNCS.PHASECHK.TRANS64.TRYWAIT P0, [R64+URZ+0xc0], R2 ;  /* 0x0000c002400075a7 */ /* 0x0008a200080011ff */
[----:B-1----:R-:W-:Y:S02]  /*5890*/  SHF.R.U32.HI R0, RZ, 0x1, R48 ;  /* 0x00000001ff007819 */ /* 0x002fe40000011630 */
[----:B------:R-:W-:Y:S03]  /*58a0*/  LOP3.LUT R48, R48, 0xffe, RZ, 0xc0, !PT ;  /* 0x00000ffe30307812 */ /* 0x000fe600078ec0ff */
[----:B------:R-:W-:Y:S02]  /*58b0*/  IMAD R0, R0, 0xc0, R36 ;  /* 0x000000c000007824 */ /* 0x000fe400078e0224 */
[----:B------:R-:W-:Y:S04]  /*58c0*/  IMAD.IADD R48, R46, 0x1, -R48 ;  /* 0x000000012e307824 */ /* 0x000fe800078e0a30 */
[----:B------:R-:W-:Y:S01]  /*58d0*/  IMAD R48, R48, 0x100000, R0 ;  /* 0x0010000030307824 */ /* 0x000fe200078e0200 */
[----:B---3--:R-:W-:Y:S01]  /*58e0*/  @P6 SEL R67, RZ, 0x1, !P1 ;  /* 0x00000001ff436807 */ /* 0x008fe20004800000 */
[----:B----4-:R-:W-:Y:S06]  /*58f0*/  @!P6 BRA `(.L_x_91) ;  /* 0x000000000064e947 */ /* 0x010fec0003800000 */
[----:B------:R-:W-:Y:S01]  /*5900*/  @P5 IMAD R5, R100, 0x2, R108 ;  /* 0x0000000264055824 */ /* 0x000fe200078e026c */
[----:B------:R-:W-:Y:S01]  /*5910*/  ISETP.NE.AND P1, PT, R67, RZ, PT ;  /* 0x000000ff4300720c */ /* 0x000fe20003f25270 */
[----:B------:R-:W-:Y:S01]  /*5920*/  IMAD.MOV.U32 R78, RZ, RZ, RZ ;  /* 0x000000ffff4e7224 */ /* 0x000fe200078e00ff */
[----:B------:R-:W-:Y:S01]  /*5930*/  BSSY B0, `(.L_x_92) ;  /* 0x000000d000007945 */ /* 0x000fe20003800000 */
[----:B------:R-:W-:Y:S01]  /*5940*/  @P5 IMAD.IADD R4, R99, 0x1, R5 ;  /* 0x0000000163045824 */ /* 0x000fe200078e0205 */
[----:B------:R-:W-:Y:S02]  /*5950*/  CS2R R70, SRZ ;  /* 0x0000000000467805 */ /* 0x000fe4000001ff00 */
[----:B------:R-:W-:Y:S02]  /*5960*/  CS2R R68, SRZ ;  /* 0x0000000000447805 */ /* 0x000fe4000001ff00 */
[----:B------:R-:W-:Y:S02]  /*5970*/  CS2R R76, SRZ ;  /* 0x00000000004c7805 */ /* 0x000fe4000001ff00 */
[----:B------:R-:W-:Y:S02]  /*5980*/  CS2R R58, SRZ ;  /* 0x00000000003a7805 */ /* 0x000fe4000001ff00 */
[----:B------:R-:W-:Y:S02]  /*5990*/  CS2R R56, SRZ ;  /* 0x0000000000387805 */ /* 0x000fe4000001ff00 */
[----:B------:R-:W-:Y:S02]  /*59a0*/  CS2R R62, SRZ ;  /* 0x00000000003e7805 */ /* 0x000fe4000001ff00 */
[----:B------:R-:W-:Y:S01]  /*59b0*/  CS2R R60, SRZ ;  /* 0x00000000003c7805 */ /* 0x000fe2000001ff00 */
[----:B------:R-:W-:Y:S06]  /*59c0*/  @P1 BRA `(.L_x_93) ;  /* 0x00000000000c1947 */ /* 0x000fec0003800000 */
[----:B------:R-:W-:Y:S04]  /*59d0*/  SHF.L.U32 R3, R98, 0x1f, RZ ;  /* 0x0000001f62037819 */ /* 0x000fe800000006ff */
[----:B------:R-:W1:Y:S02]  /*59e0*/  SYNCS.PHASECHK.TRANS64.TRYWAIT P1, [UR48+0x60], R3 ;  /* 0x00006003ff0075a7 */ /* 0x000e640008021130 */
[----:B-1----:R-:W-:Y:S05]  /*59f0*/  @!P1 BRA `(.L_x_94) ;  /* 0x0000003000789947 */ /* 0x002fea0003800000 */
.L_x_93:
[----:B------:R-:W-:Y:S05]  /*5a00*/  BSYNC B0 ;  /* 0x0000000000007941 */ /* 0x000fea0003800000 */
.L_x_92:
[----:B------:R-:W-:Y:S01]  /*5a10*/  ISETP.NE.AND P1, PT, R72, RZ, PT ;  /* 0x000000ff4800720c */ /* 0x000fe20003f25270 */
[----:B------:R-:W-:Y:S11]  /*5a20*/  HFMA2 R65, -RZ, RZ, 0, 5.9604644775390625e-08 ;  /* 0x00000001ff417431 */ /* 0x000ff600000001ff */
[----:B------:R-:W-:Y:S01]  /*5a30*/  @!UPT UIADD3 URZ, UPT, UPT, URZ, URZ, URZ ;  /* 0x000000fffffff290 */ /* 0x000fe2000fffe0ff */
[----:B------:R-:W-:Y:S05]  /*5a40*/  @P1 WARPSYNC.ALL ;  /* 0x0000000000001948 */ /* 0x000fea0003800000 */
[----:B------:R3:W4:Y:S04]  /*5a50*/  @P1 LDSM.16.M88.4 R68, [R5] ;  /* 0x000000000544183b */ /* 0x0007280000000200 */
[----:B------:R3:W1:Y:S04]  /*5a60*/  @P1 LDSM.16.M88.4 R76, [R4] ;  /* 0x00000000044c183b */ /* 0x0006680000000200 */
[----:B------:R3:W1:Y:S04]  /*5a70*/  @P1 LDSM.16.M88.4 R56, [R66+UR48+0x400] ;  /* 0x000400304238183b */ /* 0x0006680008000200 */
[----:B------:R3:W1:Y:S02]  /*5a80*/  @P1 LDSM.16.M88.4 R60, [R106+0x400] ;  /* 0x000400006a3c183b */ /* 0x0006640000000200 */
.L_x_91:
[----:B------:R-:W-:Y:S05]  /*5a90*/  BSYNC B1 ;  /* 0x0000000000017941 */ /* 0x000fea0003800000 */
.L_x_90:
[----:B-1----:R-:W-:Y:S04]  /*5aa0*/  SHF.R.U32.HI R0, RZ, 0x15, R48 ;  /* 0x00000015ff007819 */ /* 0x002fe80000011630 */
[----:B------:R-:W-:Y:S01]  /*5ab0*/  LOP3.LUT P1, RZ, R0, 0x3, R93, 0x48, !PT ;  /* 0x0000000300ff7812 */ /* 0x000fe2000782485d */
[----:B------:R-:W-:Y:S01]  /*5ac0*/  @!UPT UIADD3 URZ, UPT, UPT, URZ, URZ, URZ ;  /* 0x000000fffffff290 */ /* 0x000fe2000fffe0ff */
[----:B--2---:R-:W-:Y:S11]  /*5ad0*/  @P0 BRA `(.L_x_95) ;  /* 0x0000000000080947 */ /* 0x004ff60003800000 */
[----:B------:R-:W1:Y:S02]  /*5ae0*/  SYNCS.PHASECHK.TRANS64.TRYWAIT P0, [R64+URZ+0xc0], R2 ;  /* 0x0000c002400075a7 */ /* 0x000e6400080011ff */
[----:B-1----:R-:W-:Y:S05]  /*5af0*/  @!P0 BRA `(.L_x_96) ;  /* 0x0000003000508947 */ /* 0x002fea0003800000 */
.L_x_95:
[----:B------:R-:W-:Y:S05]  /*5b00*/  @!P1 BRA `(.L_x_97) ;  /* 0x0000000000409947 */ /* 0x000fea0003800000 */
[----:B------:R-:W3:Y:S01]  /*5b10*/  LDCU.64 UR8, c[0x4][0x70] ;  /* 0x01000e00ff0877ac */ /* 0x000ee20008000a00 */
[----:B------:R-:W-:Y:S01]  /*5b20*/  MOV R3, 0x0 ;  /* 0x0000000000037802 */ /* 0x000fe20000000f00 */
[----:B------:R-:W-:Y:S02]  /*5b30*/  HFMA2 R12, -RZ, RZ, 0, 5.9604644775390625e-08 ;  /* 0x00000001ff0c7431 */ /* 0x000fe400000001ff */
[----:B------:R-:W-:Y:S02]  /*5b40*/  IMAD.MOV.U32 R8, RZ, RZ, 0x192 ;  /* 0x00000192ff087424 */ /* 0x000fe400078e00ff */
[----:B------:R-:W-:Y:S01]  /*5b50*/  IMAD.MOV.U32 R13, RZ, RZ, RZ ;  /* 0x000000ffff0d7224 */ /* 0x000fe200078e00ff */
[----:B------:R-:W2:Y:S01]  /*5b60*/  LDCU.64 UR6, c[0x4][0x78] ;  /* 0x01000f00ff0677ac */ /* 0x000ea20008000a00 */
[----:B-1----:R-:W1:Y:S01]  /*5b70*/  LDC.64 R2, c[0x4][R3] ;  /* 0x0100000003027b82 */ /* 0x002e620000000a00 */
[----:B------:R-:W5:Y:S01]  /*5b80*/  LDCU.64 UR4, c[0x4][0x10] ;  /* 0x01000200ff0477ac */ /* 0x000f620008000a00 */
[----:B---3--:R-:W-:Y:S01]  /*5b90*/  MOV R5, UR9 ;  /* 0x0000000900057c02 */ /* 0x008fe20008000f00 */
[----:B------:R-:W-:Y:S01]  /*5ba0*/  IMAD.U32 R4, RZ, RZ, UR8 ;  /* 0x00000008ff047e24 */ /* 0x000fe2000f8e00ff */
[----:B--2---:R-:W-:Y:S01]  /*5bb0*/  MOV R7, UR7 ;  /* 0x0000000700077c02 */ /* 0x004fe20008000f00 */
[----:B------:R-:W-:Y:S01]  /*5bc0*/  IMAD.U32 R6, RZ, RZ, UR6 ;  /* 0x00000006ff067e24 */ /* 0x000fe2000f8e00ff */
[----:B-----5:R-:W-:Y:S01]  /*5bd0*/  MOV R11, UR5 ;  /* 0x00000005000b7c02 */ /* 0x020fe20008000f00 */
[----:B------:R-:W-:Y:S02]  /*5be0*/  IMAD.U32 R10, RZ, RZ, UR4 ;  /* 0x00000004ff0a7e24 */ /* 0x000fe4000f8e00ff */
[----:B------:R-:W-:Y:S07]  /*5bf0*/  LEPC R20, `(.L_x_97) ;  /* 0x000000001014794e */ /* 0x000fee0000000000 */
[----:B-1--4-:R-:W-:Y:S05]  /*5c00*/  CALL.ABS.NOINC R2 ;  /* 0x0000000002007343 */ /* 0x012fea0003c00000 */
.L_x_97:
[----:B------:R-:W-:Y:S01]  /*5c10*/  SHF.L.U32 R50, R56, 0x10, RZ ;  /* 0x0000001038327819 */ /* 0x000fe200000006ff */
[----:B------:R-:W-:Y:S05]  /*5c20*/  WARPSYNC.ALL ;  /* 0x0000000000007948 */ /* 0x000fea0003800000 */
[----:B------:R-:W-:Y:S01]  /*5c30*/  R2UR UR4, R48 ;  /* 0x00000000300472ca */ /* 0x000fe200000e0000 */
[----:B------:R-:W-:Y:S01]  /*5c40*/  BSSY.RECONVERGENT B0, `(.L_x_98) ;  /* 0x000008b000007945 */ /* 0x000fe20003800200 */
[----:B------:R-:W-:Y:S02]  /*5c50*/  LOP3.LUT R51, R56, 0xffff0000, RZ, 0xc0, !PT ;  /* 0xffff000038337812 */ /* 0x000fe400078ec0ff */
[----:B------:R-:W-:Y:S02]  /*5c60*/  SHF.L.U32 R52, R57, 0x10, RZ ;  /* 0x0000001039347819 */ /* 0x000fe400000006ff */
[----:B------:R-:W-:Y:S02]  /*5c70*/  SHF.L.U32 R73, R100, 0x1, RZ ;  /* 0x0000000164497819 */ /* 0x000fe400000006ff */
[----:B------:R-:W-:Y:S02]  /*5c80*/  ISETP.NE.AND P0, PT, R101, RZ, PT ;  /* 0x000000ff6500720c */ /* 0x000fe40003f05270 */
[----:B------:R-:W-:Y:S03]  /*5c90*/  IADD3 R108, PT, PT, R108, R73, RZ ;  /* 0x000000496c6c7210 */ /* 0x000fe60007ffe0ff */
[----:B---3--:R-:W2:Y:S01]  /*5ca0*/  LDTM.16dp256bit.x8 R4, tmem[UR4] ;  /* 0x00000004000479ee */ /* 0x008ea200081a0000 */
[----:B------:R-:W-:Y:S01]  /*5cb0*/  IADD3 R109, PT, PT, R99, R108, RZ ;  /* 0x0000006c636d7210 */ /* 0x000fe20007ffe0ff */
[C---:B--2---:R-:W-:Y:S01]  /*5cc0*/  FMUL R0, R47.reuse, R4 ;  /* 0x000000042f007220 */ /* 0x044fe20000400000 */
[C---:B-1----:R-:W-:Y:S01]  /*5cd0*/  FMUL R2, R47.reuse, R5 ;  /* 0x000000052f027220 */ /* 0x042fe20000400000 */
[C---:B------:R-:W-:Y:S01]  /*5ce0*/  FMUL R4, R47.reuse, R8 ;  /* 0x000000082f047220 */ /* 0x040fe20000400000 */
[C---:B------:R-:W-:Y:S01]  /*5cf0*/  FMUL R3, R47.reuse, R6 ;  /* 0x000000062f037220 */ /* 0x040fe20000400000 */
[C---:B------:R-:W-:Y:S01]  /*5d00*/  FMUL R5, R47.reuse, R9 ;  /* 0x000000092f057220 */ /* 0x040fe20000400000 */
[C---:B------:R-:W-:Y:S01]  /*5d10*/  FMUL R8, R47.reuse, R12 ;  /* 0x0000000c2f087220 */ /* 0x040fe20000400000 */
[C---:B------:R-:W-:Y:S01]  /*5d20*/  FMUL R6, R47.reuse, R10 ;  /* 0x0000000a2f067220 */ /* 0x040fe20000400000 */
[C---:B------:R-:W-:Y:S01]  /*5d30*/  FMUL R9, R47.reuse, R13 ;  /* 0x0000000d2f097220 */ /* 0x040fe20000400000 */
[----:B------:R-:W-:Y:S01]  /*5d40*/  FMUL R12, R47, R16 ;  /* 0x000000102f0c7220 */ /* 0x000fe20000400000 */
[----:B------:R-:W-:Y:S01]  /*5d50*/  FFMA R0, R49, R50, R0 ;  /* 0x0000003231007223 */ /* 0x000fe20000000000 */
[C---:B------:R-:W-:Y:S01]  /*5d60*/  FMUL R10, R47.reuse, R14 ;  /* 0x0000000e2f0a7220 */ /* 0x040fe20000400000 */
[C---:B------:R-:W-:Y:S01]  /*5d70*/  FMUL R13, R47.reuse, R17 ;  /* 0x000000112f0d7220 */ /* 0x040fe20000400000 */
[----:B------:R-:W-:Y:S01]  /*5d80*/  FMUL R16, R47, R20 ;  /* 0x000000142f107220 */ /* 0x000fe20000400000 */
[----:B------:R-:W-:Y:S01]  /*5d90*/  FFMA R2, R49, R51, R2 ;  /* 0x0000003331027223 */ /* 0x000fe20000000002 */
[C---:B------:R-:W-:Y:S01]  /*5da0*/  FMUL R14, R47.reuse, R18 ;  /* 0x000000122f0e7220 */ /* 0x040fe20000400000 */
[C---:B------:R-:W-:Y:S01]  /*5db0*/  FMUL R17, R47.reuse, R21 ;  /* 0x000000152f117220 */ /* 0x040fe20000400000 */
[C---:B------:R-:W-:Y:S01]  /*5dc0*/  FMUL R20, R47.reuse, R24 ;  /* 0x000000182f147220 */ /* 0x040fe20000400000 */
[C---:B------:R-:W-:Y:S01]  /*5dd0*/  FMUL R18, R47.reuse, R22 ;  /* 0x000000162f127220 */ /* 0x040fe20000400000 */
[C---:B------:R-:W-:Y:S01]  /*5de0*/  FMUL R21, R47.reuse, R25 ;  /* 0x000000192f157220 */ /* 0x040fe20000400000 */
[C---:B------:R-:W-:Y:S01]  /*5df0*/  FMUL R24, R47.reuse, R28 ;  /* 0x0000001c2f187220 */ /* 0x040fe20000400000 */
[C---:B------:R-:W-:Y:S01]  /*5e00*/  FMUL R22, R47.reuse, R26 ;  /* 0x0000001a2f167220 */ /* 0x040fe20000400000 */
[C---:B------:R-:W-:Y:S01]  /*5e10*/  FMUL R25, R47.reuse, R29 ;  /* 0x0000001d2f197220 */ /* 0x040fe20000400000 */
[----:B------:R-:W-:Y:S01]  /*5e20*/  FMUL R28, R47, R32 ;  /* 0x000000202f1c7220 */ /* 0x000fe20000400000 */
[----:B------:R-:W-:Y:S01]  /*5e30*/  LOP3.LUT R32, R57, 0xffff0000, RZ, 0xc0, !PT ;  /* 0xffff000039207812 */ /* 0x000fe200078ec0ff */
[C---:B------:R-:W-:Y:S01]  /*5e40*/  FMUL R26, R47.reuse, R30 ;  /* 0x0000001e2f1a7220 */ /* 0x040fe20000400000 */
[----:B------:R-:W-:Y:S01]  /*5e50*/  FMUL R29, R47, R33 ;  /* 0x000000212f1d7220 */ /* 0x000fe20000400000 */
[----:B------:R-:W-:Y:S01]  /*5e60*/  SHF.L.U32 R33, R58, 0x10, RZ ;  /* 0x000000103a217819 */ /* 0x000fe200000006ff */
[----:B------:R-:W-:Y:S01]  /*5e70*/  FFMA R3, R49, R52, R3 ;  /* 0x0000003431037223 */ /* 0x000fe20000000003 */
[----:B------:R-:W-:Y:S01]  /*5e80*/  F2FP.BF16.F32.PACK_AB R52, R2, R0 ;  /* 0x000000000234723e */ /* 0x000fe200000010ff */
[----:B------:R-:W-:Y:S01]  /*5e90*/  FMUL R7, R47, R7 ;  /* 0x000000072f077220 */ /* 0x000fe20000400000 */
[----:B------:R-:W-:Y:S01]  /*5ea0*/  SHF.L.U32 R0, R59, 0x10, RZ ;  /* 0x000000103b007819 */ /* 0x000fe200000006ff */
[----:B------:R-:W-:Y:S01]  /*5eb0*/  FMUL R30, R47, R34 ;  /* 0x000000222f1e7220 */ /* 0x000fe20000400000 */
[----:B------:R-:W-:Y:S01]  /*5ec0*/  LOP3.LUT R34, R58, 0xffff0000, RZ, 0xc0, !PT ;  /* 0xffff00003a227812 */ /* 0x000fe200078ec0ff */
[----:B------:R-:W-:Y:S01]  /*5ed0*/  FFMA R7, R49, R32, R7 ;  /* 0x0000002031077223 */ /* 0x000fe20000000007 */
[----:B------:R-:W-:Y:S01]  /*5ee0*/  LOP3.LUT R2, R59, 0xffff0000, RZ, 0xc0, !PT ;  /* 0xffff00003b027812 */ /* 0x000fe200078ec0ff */
[----:B------:R-:W-:Y:S01]  /*5ef0*/  FFMA R4, R49, R33, R4 ;  /* 0x0000002131047223 */ /* 0x000fe20000000004 */
[----:B------:R-:W-:Y:S01]  /*5f00*/  FMUL R11, R47, R11 ;  /* 0x0000000b2f0b7220 */ /* 0x000fe20000400000 */
[----:B------:R-:W-:Y:S01]  /*5f10*/  FFMA R5, R49, R34, R5 ;  /* 0x0000002231057223 */ /* 0x000fe20000000005 */
[----:B------:R-:W-:Y:S01]  /*5f20*/  F2FP.BF16.F32.PACK_AB R53, R7, R3 ;  /* 0x000000030735723e */ /* 0x000fe200000010ff */
[C---:B------:R-:W-:Y:S01]  /*5f30*/  FFMA R6, R49.reuse, R0, R6 ;  /* 0x0000000031067223 */ /* 0x040fe20000000006 */
[C---:B------:R-:W-:Y:S01]  /*5f40*/  SHF.L.U32 R0, R60.reuse, 0x10, RZ ;  /* 0x000000103c007819 */ /* 0x040fe200000006ff */
[----:B------:R-:W-:Y:S01]  /*5f50*/  FFMA R11, R49, R2, R11 ;  /* 0x00000002310b7223 */ /* 0x000fe2000000000b */
[----:B------:R-:W-:Y:S01]  /*5f60*/  LOP3.LUT R2, R60, 0xffff0000, RZ, 0xc0, !PT ;  /* 0xffff00003c027812 */ /* 0x000fe200078ec0ff */
[----:B------:R-:W-:Y:S01]  /*5f70*/  FMUL R15, R47, R15 ;  /* 0x0000000f2f0f7220 */ /* 0x000fe20000400000 */
[----:B------:R-:W-:Y:S01]  /*5f80*/  SHF.L.U32 R3, R61, 0x10, RZ ;  /* 0x000000103d037819 */ /* 0x000fe200000006ff */
[----:B------:R-:W-:Y:S01]  /*5f90*/  FFMA R8, R49, R0, R8 ;  /* 0x0000000031087223 */ /* 0x000fe20000000008 */
[----:B------:R-:W-:Y:S01]  /*5fa0*/  LOP3.LUT R0, R61, 0xffff0000, RZ, 0xc0, !PT ;  /* 0xffff00003d007812 */ /* 0x000fe200078ec0ff */
[C---:B------:R-:W-:Y:S01]  /*5fb0*/  FFMA R9, R49.reuse, R2, R9 ;  /* 0x0000000231097223 */ /* 0x040fe20000000009 */
[C---:B------:R-:W-:Y:S01]  /*5fc0*/  SHF.L.U32 R2, R62.reuse, 0x10, RZ ;  /* 0x000000103e027819 */ /* 0x040fe200000006ff */
[----:B------:R-:W-:Y:S01]  /*5fd0*/  FFMA R10, R49, R3, R10 ;  /* 0x00000003310a7223 */ /* 0x000fe2000000000a */
[----:B------:R-:W-:Y:S01]  /*5fe0*/  SHF.L.U32 R3, R63, 0x10, RZ ;  /* 0x000000103f037819 */ /* 0x000fe200000006ff */
[C---:B------:R-:W-:Y:S01]  /*5ff0*/  FFMA R15, R49.reuse, R0, R15 ;  /* 0x00000000310f7223 */ /* 0x040fe2000000000f */
[----:B------:R-:W-:Y:S01]  /*6000*/  LOP3.LUT R0, R62, 0xffff0000, RZ, 0xc0, !PT ;  /* 0xffff00003e007812 */ /* 0x000fe200078ec0ff */
[----:B------:R-:W-:Y:S01]  /*6010*/  FFMA R12, R49, R2, R12 ;  /* 0x00000002310c7223 */ /* 0x000fe2000000000c */
[C---:B----4-:R-:W-:Y:S01]  /*6020*/  SHF.L.U32 R2, R68.reuse, 0x10, RZ ;  /* 0x0000001044027819 */ /* 0x050fe200000006ff */
[----:B------:R-:W-:Y:S01]  /*6030*/  FMUL R19, R47, R19 ;  /* 0x000000132f137220 */ /* 0x000fe20000400000 */
[----:B------:R-:W-:Y:S01]  /*6040*/  F2FP.BF16.F32.PACK_AB R54, R5, R4 ;  /* 0x000000040536723e */ /* 0x000fe200000010ff */
[----:B------:R-:W-:Y:S01]  /*6050*/  FFMA R13, R49, R0, R13 ;  /* 0x00000000310d7223 */ /* 0x000fe2000000000d */
[----:B------:R-:W-:Y:S01]  /*6060*/  LOP3.LUT R0, R63, 0xffff0000, RZ, 0xc0, !PT ;  /* 0xffff00003f007812 */ /* 0x000fe200078ec0ff */
[----:B------:R-:W-:Y:S01]  /*6070*/  FFMA R14, R49, R3, R14 ;  /* 0x00000003310e7223 */ /* 0x000fe2000000000e */
[----:B------:R-:W-:Y:S01]  /*6080*/  LOP3.LUT R3, R68, 0xffff0000, RZ, 0xc0, !PT ;  /* 0xffff000044037812 */ /* 0x000fe200078ec0ff */
[----:B------:R-:W-:Y:S01]  /*6090*/  FMUL R23, R47, R23 ;  /* 0x000000172f177220 */ /* 0x000fe20000400000 */
[----:B------:R-:W-:Y:S01]  /*60a0*/  F2FP.BF16.F32.PACK_AB R55, R11, R6 ;  /* 0x000000060b37723e */ /* 0x000fe200000010ff */
[----:B------:R-:W-:Y:S01]  /*60b0*/  FFMA R19, R49, R0, R19 ;  /* 0x0000000031137223 */ /* 0x000fe20000000013 */
[----:B------:R-:W-:Y:S01]  /*60c0*/  SHF.L.U32 R0, R69, 0x10, RZ ;  /* 0x0000001045007819 */ /* 0x000fe200000006ff */
[----:B------:R-:W-:Y:S01]  /*60d0*/  FFMA R16, R49, R2, R16 ;  /* 0x0000000231107223 */ /* 0x000fe20000000010 */
[----:B------:R-:W-:Y:S01]  /*60e0*/  LOP3.LUT R2, R69, 0xffff0000, RZ, 0xc0, !PT ;  /* 0xffff000045027812 */ /* 0x000fe200078ec0ff */
[----:B------:R-:W-:Y:S01]  /*60f0*/  FFMA R17, R49, R3, R17 ;  /* 0x0000000331117223 */ /* 0x000fe20000000011 */
[----:B------:R-:W-:Y:S01]  /*6100*/  SHF.L.U32 R3, R71, 0x10, RZ ;  /* 0x0000001047037819 */ /* 0x000fe200000006ff */
        /* <DEDUP_REMOVED lines=15> */
[C---:B------:R-:W-:Y:S01]  /*6200*/  SHF.L.U32 R2, R78.reuse, 0x10, RZ ;  /* 0x000000104e027819 */ /* 0x040fe200000006ff */
[----:B------:R-:W-:Y:S01]  /*6210*/  FMUL R31, R47, R31 ;  /* 0x0000001f2f1f7220 */ /* 0x000fe20000400000 */
[----:B------:R-:W-:Y:S01]  /*6220*/  F2FP.BF16.F32.PACK_AB R8, R9, R8 ;  /* 0x000000080908723e */ /* 0x000fe200000010ff */
[----:B------:R1:W-:Y:S01]  /*6230*/  STSM.16.M88.4 [R107+0x400], R52 ;  /* 0x000400346b007844 */ /* 0x0003e20000000200 */
        /* <DEDUP_REMOVED lines=8> */
[----:B------:R-:W-:Y:S01]  /*62c0*/  LOP3.LUT R0, R79, 0xffff0000, RZ, 0xc0, !PT ;  /* 0xffff00004f007812 */ /* 0x000fe200078ec0ff */
[----:B------:R-:W-:Y:S01]  /*62d0*/  FFMA R28, R49, R2, R28 ;  /* 0x00000002311c7223 */ /* 0x000fe2000000001c */
[----:B------:R-:W-:Y:S01]  /*62e0*/  F2FP.BF16.F32.PACK_AB R11, R19, R14 ;  /* 0x0000000e130b723e */ /* 0x000fe200000010ff */
[----:B------:R-:W-:Y:S01]  /*62f0*/  FFMA R29, R49, R3, R29 ;  /* 0x00000003311d7223 */ /* 0x000fe2000000001d */
[----:B------:R-:W-:Y:S01]  /*6300*/  F2FP.BF16.F32.PACK_AB R16, R17, R16 ;  /* 0x000000101110723e */ /* 0x000fe200000010ff */
[----:B------:R-:W-:Y:S01]  /*6310*/  FFMA R30, R49, R4, R30 ;  /* 0x00000004311e7223 */ /* 0x000fe2000000001e */
[----:B------:R-:W-:Y:S01]  /*6320*/  F2FP.BF16.F32.PACK_AB R17, R23, R18 ;  /* 0x000000121711723e */ /* 0x000fe200000010ff */
[----:B------:R1:W-:Y:S01]  /*6330*/  STSM.16.M88.4 [R106+0x400], R8 ;  /* 0x000400086a007844 */ /* 0x0003e20000000200 */
[----:B------:R-:W-:Y:S01]  /*6340*/  FFMA R35, R49, R0, R35 ;  /* 0x0000000031237223 */ /* 0x000fe20000000023 */
[----:B------:R-:W-:Y:S02]  /*6350*/  F2FP.BF16.F32.PACK_AB R18, R21, R20 ;  /* 0x000000141512723e */ /* 0x000fe400000010ff */
[----:B------:R-:W-:Y:S02]  /*6360*/  F2FP.BF16.F32.PACK_AB R19, R27, R22 ;  /* 0x000000161b13723e */ /* 0x000fe400000010ff */
[----:B------:R-:W-:Y:S02]  /*6370*/  F2FP.BF16.F32.PACK_AB R24, R25, R24 ;  /* 0x000000181918723e */ /* 0x000fe400000010ff */
[----:B------:R-:W-:Y:S01]  /*6380*/  F2FP.BF16.F32.PACK_AB R25, R31, R26 ;  /* 0x0000001a1f19723e */ /* 0x000fe200000010ff */
[----:B------:R1:W-:Y:S01]  /*6390*/  STSM.16.M88.4 [R108], R16 ;  /* 0x000000106c007844 */ /* 0x0003e20000000200 */
[----:B------:R-:W-:Y:S02]  /*63a0*/  F2FP.BF16.F32.PACK_AB R26, R29, R28 ;  /* 0x0000001c1d1a723e */ /* 0x000fe400000010ff */
[----:B------:R-:W-:Y:S05]  /*63b0*/  F2FP.BF16.F32.PACK_AB R27, R35, R30 ;  /* 0x0000001e231b723e */ /* 0x000fea00000010ff */
[----:B------:R1:W-:Y:S01]  /*63c0*/  STSM.16.M88.4 [R109], R24 ;  /* 0x000000186d007844 */ /* 0x0003e20000000200 */
[----:B------:R-:W-:Y:S01]  /*63d0*/  @!PT LDS RZ, [RZ] ;  /* 0x00000000fffff984 */ /* 0x000fe20000000800 */
[----:B------:R-:W-:Y:S01]  /*63e0*/  @!PT LDS RZ, [RZ] ;  /* 0x00000000fffff984 */ /* 0x000fe20000000800 */
[----:B------:R-:W-:Y:S01]  /*63f0*/  @!PT LDS RZ, [RZ] ;  /* 0x00000000fffff984 */ /* 0x000fe20000000800 */
[----:B------:R-:W-:Y:S01]  /*6400*/  @!PT LDS RZ, [RZ] ;  /* 0x00000000fffff984 */ /* 0x000fe20000000800 */
[----:B------:R2:W-:Y:S07]  /*6410*/  MEMBAR.ALL.CTA ;  /* 0x0000000000007992 */ /* 0x0005ee0000008000 */
[----:B--2---:R-:W2:Y:S02]  /*6420*/  FENCE.VIEW.ASYNC.S ;  /* 0x00000000000073c6 */ /* 0x004ea40000000000 */
[----:B--2---:R-:W-:Y:S06]  /*6430*/  BAR.SYNC.DEFER_BLOCKING 0x1, 0x80 ;  /* 0x0042000000007b1d */ /* 0x004fec0000010000 */
[----:B------:R-:W-:Y:S05]  /*6440*/  @P0 BRA `(.L_x_99) ;  /* 0x0000000000280947 */ /* 0x000fea0003800000 */
[----:B------:R-:W-:Y:S02]  /*6450*/  UIADD3 UR4, UPT, UPT, UR48, 0x400, URZ ;  /* 0x0000040030047890 */ /* 0x000fe4000fffe0ff */
[----:B------:R-:W-:Y:S01]  /*6460*/  UIADD3 UR6, UP0, UPT, UR52, 0x680, URZ ;  /* 0x0000068034067890 */ /* 0x000fe2000ff1e0ff */
[----:B------:R-:W-:Y:S03]  /*6470*/  UMOV UR43, UR36 ;  /* 0x00000024002b7c82 */ /* 0x000fe60008000000 */
[----:B------:R-:W-:Y:S01]  /*6480*/  MOV R94, UR4 ;  /* 0x00000004005e7c02 */ /* 0x000fe20008000f00 */
[----:B------:R-:W-:Y:S03]  /*6490*/  UIADD3.X UR7, UPT, UPT, URZ, UR53, URZ, UP0, !UPT ;  /* 0x00000035ff077290 */ /* 0x000fe600087fe4ff */
[----:B------:R-:W-:Y:S11]  /*64a0*/  R2UR UR40, R94 ;  /* 0x000000005e2872ca */ /* 0x000ff600000e0000 */
[----:B------:R-:W-:Y:S02]  /*64b0*/  @!UPT UIADD3 URZ, UPT, UPT, URZ, URZ, URZ ;  /* 0x000000fffffff290 */ /* 0x000fe4000fffe0ff */
[----:B------:R2:W-:Y:S01]  /*64c0*/  UTMASTG.3D [UR40], [UR6] ;  /* 0x00000028060073b5 */ /* 0x0005e20008010000 */
[----:B------:R0:W-:Y:S01]  /*64d0*/  UTMACMDFLUSH ;  /* 0x00000000000079b7 */ /* 0x0001e20000000000 */
[----:B--2---:R-:W-:Y:S04]  /*64e0*/  DEPBAR.LE SB0, 0x1 ;  /* 0x000080400000791a */ /* 0x004fe80000000000 */
.L_x_99:
[----:B------:R-:W-:Y:S05]  /*64f0*/  BSYNC.RECONVERGENT B0 ;  /* 0x0000000000007941 */ /* 0x000fea0003800200 */
.L_x_98:
[----:B------:R-:W-:Y:S01]  /*6500*/  BAR.SYNC.DEFER_BLOCKING 0x1, 0x80 ;  /* 0x0042000000007b1d */ /* 0x000fe20000010000 */
[----:B------:R-:W-:Y:S01]  /*6510*/  ISETP.NE.AND P1, PT, R105, RZ, PT ;  /* 0x000000ff6900720c */ /* 0x000fe20003f25270 */
[----:B------:R-:W-:Y:S01]  /*6520*/  UIADD3 UR4, UPT, UPT, UR50, -0x1, URZ ;  /* 0xffffffff32047890 */ /* 0x000fe2000fffe0ff */
[----:B------:R-:W-:Y:S03]  /*6530*/  LEA R2, R65, UR48, 0x3 ;  /* 0x0000003041027c11 */ /* 0x000fe6000f8e18ff */
[----:B------:R-:W-:Y:S08]  /*6540*/  UISETP.GT.U32.AND UP0, UPT, UR4, -0x3, UPT ;  /* 0xfffffffd0400788c */ /* 0x000ff0000bf04070 */
[----:B------:R-:W-:Y:S01]  /*6550*/  @P1 SHF.L.U32 R3, R98, 0x1f, RZ ;  /* 0x0000001f62031819 */ /* 0x000fe200000006ff */
[----:B------:R-:W-:Y:S06]  /*6560*/  BRA.U UP0, `(.L_x_100) ;  /* 0x0000000100247547 */ /* 0x000fec000b800000 */
[----:B------:R-:W-:Y:S01]  /*6570*/  IMAD.U32 R4, RZ, RZ, UR49 ;  /* 0x00000031ff047e24 */ /* 0x000fe2000f8e00ff */
[----:B------:R-:W-:Y:S01]  /*6580*/  MOV R0, UR37 ;  /* 0x0000002500007c02 */ /* 0x000fe20008000f00 */
[----:B------:R-:W-:Y:S03]  /*6590*/  UIADD3 UR49, UPT, UPT, UR49, 0x1, URZ ;  /* 0x0000000131317890 */ /* 0x000fe6000fffe0ff */
[----:B------:R-:W-:Y:S01]  /*65a0*/  @P1 LEA R4, R4, UR48, 0x3 ;  /* 0x0000003004041c11 */ /* 0x000fe2000f8e18ff */
[----:B------:R-:W-:Y:S04]  /*65b0*/  UISETP.NE.AND UP0, UPT, UR49, 0x3, UPT ;  /* 0x000000033100788c */ /* 0x000fe8000bf05270 */
[----:B------:R-:W-:Y:S01]  /*65c0*/  @P1 VIADD R4, R4, 0x78 ;  /* 0x0000007804041836 */ /* 0x000fe20000000000 */
[----:B------:R-:W-:Y:S04]  /*65d0*/  USEL UR49, UR49, URZ, UP0 ;  /* 0x000000ff31317287 */ /* 0x000fe80008000000 */
[----:B------:R-:W-:Y:S04]  /*65e0*/  @P1 PRMT R0, R0, 0x654, R4 ;  /* 0x0000065400001816 */ /* 0x000fe80000000004 */
[----:B------:R2:W-:Y:S04]  /*65f0*/  @P1 SYNCS.ARRIVE.TRANS64.RED.A1T0 RZ, [R0+URZ], RZ ;  /* 0x000000ff00ff19a7 */ /* 0x0005e800081004ff */
.L_x_100:
[----:B------:R-:W3:Y:S01]  /*6600*/  @P1 SYNCS.PHASECHK.TRANS64.TRYWAIT P0, [R2+URZ+0x60], R3 ;  /* 0x00006003020015a7 */ /* 0x000ee200080011ff */
[----:B------:R-:W-:Y:S01]  /*6610*/  BSSY B1, `(.L_x_101) ;  /* 0x0000017000017945 */ /* 0x000fe20003800000 */
[----:B---3--:R-:W-:Y:S03]  /*6620*/  @P1 SEL R67, RZ, 0x1, !P0 ;  /* 0x00000001ff431807 */ /* 0x008fe60004000000 */
[----:B------:R-:W-:Y:S05]  /*6630*/  @!P1 BRA `(.L_x_102) ;  /* 0x0000000000509947 */ /* 0x000fea0003800000 */
[----:B------:R-:W-:Y:S01]  /*6640*/  ISETP.NE.AND P1, PT, R72, RZ, PT ;  /* 0x000000ff4800720c */ /* 0x000fe20003f25270 */
[----:B------:R-:W-:Y:S01]  /*6650*/  BSSY B0, `(.L_x_103) ;  /* 0x000000a000007945 */ /* 0x000fe20003800000 */
[----:B------:R-:W-:Y:S11]  /*6660*/  ISETP.NE.AND P0, PT, R67, RZ, PT ;  /* 0x000000ff4300720c */ /* 0x000ff60003f05270 */
[----:B------:R-:W-:Y:S04]  /*6670*/  @P1 IMAD R5, R65, 0x2000, R66 ;  /* 0x0000200041051824 */ /* 0x000fe800078e0242 */
[----:B------:R-:W-:Y:S05]  /*6680*/  @P1 VIADD R4, R5, UR48 ;  /* 0x0000003005041c36 */ /* 0x000fea0008000000 */
[----:B------:R-:W-:Y:S01]  /*6690*/  @P1 IADD3 R3, PT, PT, R73, R4, RZ ;  /* 0x0000000449031210 */ /* 0x000fe20007ffe0ff */
[----:B------:R-:W-:Y:S01]  /*66a0*/  @P1 IMAD.IADD R4, R99, 0x1, R4 ;  /* 0x0000000163041824 */ /* 0x000fe200078e0204 */
[----:B------:R-:W-:Y:S06]  /*66b0*/  @P0 BRA `(.L_x_104) ;  /* 0x00000000000c0947 */ /* 0x000fec0003800000 */
[----:B--2---:R-:W-:Y:S04]  /*66c0*/  SHF.L.U32 R0, R98, 0x1f, RZ ;  /* 0x0000001f62007819 */ /* 0x004fe800000006ff */
[----:B------:R-:W2:Y:S02]  /*66d0*/  SYNCS.PHASECHK.TRANS64.TRYWAIT P0, [R2+URZ+0x60], R0 ;  /* 0x00006000020075a7 */ /* 0x000ea400080011ff */
[----:B--2---:R-:W-:Y:S05]  /*66e0*/  @!P0 BRA `(.L_x_105) ;  /* 0x0000002400688947 */ /* 0x004fea0003800000 */
.L_x_104:
[----:B------:R-:W-:Y:S05]  /*66f0*/  BSYNC B0 ;  /* 0x0000000000007941 */ /* 0x000fea0003800000 */
.L_x_103:
[----:B------:R-:W-:Y:S02]  /*6700*/  ISETP.NE.AND P0, PT, R72, RZ, PT ;  /* 0x000000ff4800720c */ /* 0x000fe40003f05270 */
[----:B------:R-:W-:Y:S11]  /*6710*/  IADD3 R65, PT, PT, R65, 0x1, RZ ;  /* 0x0000000141417810 */ /* 0x000ff60007ffe0ff */
[----:B--2---:R-:W-:Y:S01]  /*6720*/  @P0 IMAD.IADD R0, R99, 0x1, R3 ;  /* 0x0000000163000824 */ /* 0x004fe200078e0203 */
[----:B------:R-:W-:Y:S05]  /*6730*/  @P0 WARPSYNC.ALL ;  /* 0x0000000000000948 */ /* 0x000fea0003800000 */
[----:B------:R3:W4:Y:S04]  /*6740*/  @P0 LDSM.16.M88.4 R56, [R5+UR48+0x400] ;  /* 0x000400300538083b */ /* 0x0007280008000200 */
[----:B------:R3:W2:Y:S04]  /*6750*/  @P0 LDSM.16.M88.4 R60, [R4+0x400] ;  /* 0x00040000043c083b */ /* 0x0006a80000000200 */
[----:B------:R3:W1:Y:S04]  /*6760*/  @P0 LDSM.16.M88.4 R68, [R3+0x400] ;  /* 0x000400000344083b */ /* 0x0006680000000200 */
[----:B------:R3:W1:Y:S02]  /*6770*/  @P0 LDSM.16.M88.4 R76, [R0+0x400] ;  /* 0x00040000004c083b */ /* 0x0006640000000200 */
.L_x_102:
[----:B------:R-:W-:Y:S05]  /*6780*/  BSYNC B1 ;  /* 0x0000000000017941 */ /* 0x000fea0003800000 */
.L_x_101:
[----:B--23--:R-:W-:Y:S05]  /*6790*/  VIADD R0, R48, 0x40 ;  /* 0x0000004030007836 */ /* 0x00cfea0000000000 */
[----:B------:R-:W-:Y:S04]  /*67a0*/  SHF.R.U32.HI R0, RZ, 0x15, R0 ;  /* 0x00000015ff007819 */ /* 0x000fe80000011600 */
[----:B------:R-:W-:Y:S11]  /*67b0*/  LOP3.LUT P0, RZ, R0, 0x3, R93, 0x48, !PT ;  /* 0x0000000300ff7812 */ /* 0x000ff6000780485d */
[----:B------:R-:W-:Y:S02]  /*67c0*/  @!UPT UIADD3 URZ, UPT, UPT, URZ, URZ, URZ ;  /* 0x000000fffffff290 */ /* 0x000fe4000fffe0ff */
[----:B------:R-:W-:Y:S05]  /*67d0*/  @!P0 BRA `(.L_x_106) ;  /* 0x0000000000408947 */ /* 0x000fea0003800000 */
[----:B------:R-:W2:Y:S01]  /*67e0*/  LDCU.64 UR8, c[0x4][0x70] ;  /* 0x01000e00ff0877ac */ /* 0x000ea20008000a00 */
[----:B------:R-:W-:Y:S01]  /*67f0*/  MOV R3, 0x0 ;  /* 0x0000000000037802 */ /* 0x000fe20000000f00 */
[----:B------:R-:W-:Y:S02]  /*6800*/  HFMA2 R12, -RZ, RZ, 0, 5.9604644775390625e-08 ;  /* 0x00000001ff0c7431 */ /* 0x000fe400000001ff */
[----:B-1----:R-:W-:Y:S02]  /*6810*/  IMAD.MOV.U32 R8, RZ, RZ, 0x192 ;  /* 0x00000192ff087424 */ /* 0x002fe400078e00ff */
[----:B------:R-:W-:Y:S01]  /*6820*/  IMAD.MOV.U32 R13, RZ, RZ, RZ ;  /* 0x000000ffff0d7224 */ /* 0x000fe200078e00ff */
[----:B------:R-:W1:Y:S01]  /*6830*/  LDCU.64 UR6, c[0x4][0x78] ;  /* 0x01000f00ff0677ac */ /* 0x000e620008000a00 */
[----:B------:R-:W3:Y:S01]  /*6840*/  LDC.64 R2, c[0x4][R3] ;  /* 0x0100000003027b82 */ /* 0x000ee20000000a00 */
[----:B------:R-:W5:Y:S01]  /*6850*/  LDCU.64 UR4, c[0x4][0x10] ;  /* 0x01000200ff0477ac */ /* 0x000f620008000a00 */
[----:B--2---:R-:W-:Y:S01]  /*6860*/  MOV R5, UR9 ;  /* 0x0000000900057c02 */ /* 0x004fe20008000f00 */
[----:B------:R-:W-:Y:S01]  /*6870*/  IMAD.U32 R4, RZ, RZ, UR8 ;  /* 0x00000008ff047e24 */ /* 0x000fe2000f8e00ff */
[----:B-1----:R-:W-:Y:S01]  /*6880*/  MOV R7, UR7 ;  /* 0x0000000700077c02 */ /* 0x002fe20008000f00 */
[----:B------:R-:W-:Y:S01]  /*6890*/  IMAD.U32 R6, RZ, RZ, UR6 ;  /* 0x00000006ff067e24 */ /* 0x000fe2000f8e00ff */
[----:B-----5:R-:W-:Y:S01]  /*68a0*/  MOV R11, UR5 ;  /* 0x00000005000b7c02 */ /* 0x020fe20008000f00 */
[----:B------:R-:W-:Y:S02]  /*68b0*/  IMAD.U32 R10, RZ, RZ, UR4 ;  /* 0x00000004ff0a7e24 */ /* 0x000fe4000f8e00ff */
[----:B------:R-:W-:Y:S07]  /*68c0*/  LEPC R20, `(.L_x_106) ;  /* 0x000000001014794e */ /* 0x000fee0000000000 */
[----:B---34-:R-:W-:Y:S05]  /*68d0*/  CALL.ABS.NOINC R2 ;  /* 0x0000000002007343 */ /* 0x018fea0003c00000 */
.L_x_106:
[----:B----4-:R-:W-:Y:S01]  /*68e0*/  SHF.L.U32 R50, R56, 0x10, RZ ;  /* 0x0000001038327819 */ /* 0x010fe200000006ff */
[----:B------:R-:W-:Y:S05]  /*68f0*/  WARPSYNC.ALL ;  /* 0x0000000000007948 */ /* 0x000fea0003800000 */
[----:B------:R-:W-:Y:S01]  /*6900*/  R2UR UR4, R48 ;  /* 0x00000000300472ca */ /* 0x000fe200000e0000 */
[----:B------:R-:W-:Y:S01]  /*6910*/  BSSY.RECONVERGENT B0, `(.L_x_107) ;  /* 0x0000087000007945 */ /* 0x000fe20003800200 */
[----:B------:R-:W-:Y:S02]  /*6920*/  LOP3.LUT R51, R56, 0xffff0000, RZ, 0xc0, !PT ;  /* 0xffff000038337812 */ /* 0x000fe400078ec0ff */
[----:B-1----:R-:W-:Y:S02]  /*6930*/  SHF.L.U32 R52, R57, 0x10, RZ ;  /* 0x0000001039347819 */ /* 0x002fe400000006ff */
[----:B------:R-:W-:Y:S07]  /*6940*/  ISETP.NE.AND P0, PT, R101, RZ, PT ;  /* 0x000000ff6500720c */ /* 0x000fee0003f05270 */
[----:B------:R-:W1:Y:S02]  /*6950*/  LDTM.16dp256bit.x8 R4, tmem[UR4+0x40] ;  /* 0x00004004000479ee */ /* 0x000e6400081a0000 */
[C---:B-1----:R-:W-:Y:S01]  /*6960*/  FMUL R0, R47.reuse, R4 ;  /* 0x000000042f007220 */ /* 0x042fe20000400000 */
        /* <DEDUP_REMOVED lines=87> */
[----:B------:R-:W-:Y:S01]  /*6ee0*/  LOP3.LUT R5, R79, 0xffff0000, RZ, 0xc0, !PT ;  /* 0xffff00004f057812 */ /* 0x000fe200078ec0ff */
[----:B------:R-:W-:Y:S01]  /*6ef0*/  FFMA R25, R49, R0, R25 ;  /* 0x0000000031197223 */ /* 0x000fe20000000019 */
[----:B------:R-:W-:Y:S01]  /*6f00*/  LOP3.LUT R0, R77, 0xffff0000, RZ, 0xc0, !PT ;  /* 0xffff00004d007812 */ /* 0x000fe200078ec0ff */
[----:B------:R-:W-:Y:S01]  /*6f10*/  FFMA R26, R49, R3, R26 ;  /* 0x00000003311a7223 */ /* 0x000fe2000000001a */
[----:B------:R-:W-:Y:S01]  /*6f20*/  LOP3.LUT R3, R78, 0xffff0000, RZ, 0xc0, !PT ;  /* 0xffff00004e037812 */ /* 0x000fe200078ec0ff */
[----:B------:R-:W-:Y:S01]  /*6f30*/  FMUL R35, R47, R35 ;  /* 0x000000232f237220 */ /* 0x000fe20000400000 */
[----:B------:R-:W-:Y:S01]  /*6f40*/  F2FP.BF16.F32.PACK_AB R9, R15, R10 ;  /* 0x0000000a0f09723e */ /* 0x000fe200000010ff */
[----:B------:R-:W-:Y:S01]  /*6f50*/  FFMA R31, R49, R0, R31 ;  /* 0x00000000311f7223 */ /* 0x000fe2000000001f */
[----:B------:R-:W-:Y:S01]  /*6f60*/  F2FP.BF16.F32.PACK_AB R10, R13, R12 ;  /* 0x0000000c0d0a723e */ /* 0x000fe200000010ff */
        /* <DEDUP_REMOVED lines=12> */
[----:B------:R1:W-:Y:S01]  /*7030*/  STSM.16.M88.4 [R108+0x2000], R16 ;  /* 0x002000106c007844 */ /* 0x0003e20000000200 */
[----:B------:R-:W-:Y:S02]  /*7040*/  F2FP.BF16.F32.PACK_AB R26, R29, R28 ;  /* 0x0000001c1d1a723e */ /* 0x000fe400000010ff */
[----:B------:R-:W-:Y:S05]  /*7050*/  F2FP.BF16.F32.PACK_AB R27, R35, R30 ;  /* 0x0000001e231b723e */ /* 0x000fea00000010ff */
[----:B------:R1:W-:Y:S01]  /*7060*/  STSM.16.M88.4 [R109+0x2000], R24 ;  /* 0x002000186d007844 */ /* 0x0003e20000000200 */
        /* <DEDUP_REMOVED lines=8> */
[----:B------:R-:W-:Y:S02]  /*70f0*/  UIADD3 UR8, UP0, UPT, UR52, 0x680, URZ ;  /* 0x0000068034087890 */ /* 0x000fe4000ff1e0ff */
[----:B------:R-:W-:Y:S02]  /*7100*/  UIADD3 UR5, UPT, UPT, UR41, 0x40, URZ ;  /* 0x0000004029057890 */ /* 0x000fe4000fffe0ff */
[----:B------:R-:W-:Y:S02]  /*7110*/  UIADD3 UR4, UPT, UPT, UR48, 0x2400, URZ ;  /* 0x0000240030047890 */ /* 0x000fe4000fffe0ff */
[----:B------:R-:W-:Y:S01]  /*7120*/  UIADD3.X UR9, UPT, UPT, URZ, UR53, URZ, UP0, !UPT ;  /* 0x00000035ff097290 */ /* 0x000fe200087fe4ff */
[----:B------:R-:W-:Y:S01]  /*7130*/  UMOV UR6, UR42 ;  /* 0x0000002a00067c82 */ /* 0x000fe20008000000 */
[----:B------:R-:W-:Y:S07]  /*7140*/  UMOV UR7, UR36 ;  /* 0x0000002400077c82 */ /* 0x000fee0008000000 */
[----:B------:R2:W-:Y:S01]  /*7150*/  UTMASTG.3D [UR4], [UR8] ;  /* 0x00000004080073b5 */ /* 0x0005e20008010000 */
[----:B------:R0:W-:Y:S01]  /*7160*/  UTMACMDFLUSH ;  /* 0x00000000000079b7 */ /* 0x0001e20000000000 */
[----:B--2---:R-:W-:Y:S04]  /*7170*/  DEPBAR.LE SB0, 0x1 ;  /* 0x000080400000791a */ /* 0x004fe80000000000 */
.L_x_108:
[----:B------:R-:W-:Y:S05]  /*7180*/  BSYNC.RECONVERGENT B0 ;  /* 0x0000000000007941 */ /* 0x000fea0003800200 */
.L_x_107:
[----:B------:R-:W-:Y:S01]  /*7190*/  BAR.SYNC.DEFER_BLOCKING 0x1, 0x80 ;  /* 0x0042000000007b1d */ /* 0x000fe20000010000 */
[----:B------:R-:W-:Y:S01]  /*71a0*/  ISETP.NE.AND P1, PT, R105, RZ, PT ;  /* 0x000000ff6900720c */ /* 0x000fe20003f25270 */
[----:B------:R-:W-:Y:S01]  /*71b0*/  UISETP.GT.U32.AND UP0, UPT, UR50, -0x3, UPT ;  /* 0xfffffffd3200788c */ /* 0x000fe2000bf04070 */
[----:B------:R-:W-:Y:S11]  /*71c0*/  LEA R4, R65, UR48, 0x3 ;  /* 0x0000003041047c11 */ /* 0x000ff6000f8e18ff */
        /* <DEDUP_REMOVED lines=11> */
.L_x_109:
        /* <DEDUP_REMOVED lines=15> */
.L_x_113:
[----:B------:R-:W-:Y:S05]  /*7370*/  BSYNC B0 ;  /* 0x0000000000007941 */ /* 0x000fea0003800000 */
.L_x_112:
[----:B------:R-:W-:Y:S11]  /*7380*/  ISETP.NE.AND P0, PT, R72, RZ, PT ;  /* 0x000000ff4800720c */ /* 0x000ff60003f05270 */
[----:B------:R-:W-:Y:S02]  /*7390*/  @!UPT UIADD3 URZ, UPT, UPT, URZ, URZ, URZ ;  /* 0x000000fffffff290 */ /* 0x000fe4000fffe0ff */
[----:B--2---:R-:W-:Y:S01]  /*73a0*/  @P0 IADD3 R0, PT, PT, R99, R73, RZ ;  /* 0x0000004963000210 */ /* 0x004fe20007ffe0ff */
[----:B------:R-:W-:Y:S05]  /*73b0*/  @P0 WARPSYNC.ALL ;  /* 0x0000000000000948 */ /* 0x000fea0003800000 */
[----:B------:R3:W4:Y:S04]  /*73c0*/  @P0 LDSM.16.M88.4 R56, [R65+UR48+0x400] ;  /* 0x000400304138083b */ /* 0x0007280008000200 */
[----:B------:R3:W2:Y:S04]  /*73d0*/  @P0 LDSM.16.M88.4 R60, [R2+0x400] ;  /* 0x00040000023c083b */ /* 0x0006a80000000200 */
[----:B------:R3:W1:Y:S04]  /*73e0*/  @P0 LDSM.16.M88.4 R68, [R73+0x400] ;  /* 0x000400004944083b */ /* 0x0006680000000200 */
[----:B------:R3:W1:Y:S02]  /*73f0*/  @P0 LDSM.16.M88.4 R76, [R0+0x400] ;  /* 0x00040000004c083b */ /* 0x0006640000000200 */
.L_x_111:
[----:B------:R-:W-:Y:S05]  /*7400*/  BSYNC B1 ;  /* 0x0000000000017941 */ /* 0x000fea0003800000 */
.L_x_110:
        /* <DEDUP_REMOVED lines=21> */
.L_x_115:
[----:B------:R-:W-:Y:S01]  /*7560*/  ISETP.NE.AND P0, PT, R101, RZ, PT ;  /* 0x000000ff6500720c */ /* 0x000fe20003f05270 */
[----:B------:R-:W-:Y:S05]  /*7570*/  WARPSYNC.ALL ;  /* 0x0000000000007948 */ /* 0x000fea0003800000 */
[----:B------:R-:W-:Y:S01]  /*7580*/  R2UR UR4, R48 ;  /* 0x00000000300472ca */ /* 0x000fe200000e0000 */
[----:B------:R-:W-:Y:S01]  /*7590*/  BSSY.RECONVERGENT B0, `(.L_x_116) ;  /* 0x000008c000007945 */ /* 0x000fe20003800200 */
[C---:B----4-:R-:W-:Y:S02]  /*75a0*/  SHF.L.U32 R0, R56.reuse, 0x10, RZ ;  /* 0x0000001038007819 */ /* 0x050fe400000006ff */
[----:B------:R-:W-:Y:S02]  /*75b0*/  LOP3.LUT R2, R56, 0xffff0000, RZ, 0xc0, !PT ;  /* 0xffff000038027812 */ /* 0x000fe400078ec0ff */
[C---:B------:R-:W-:Y:S02]  /*75c0*/  SHF.L.U32 R3, R57.reuse, 0x10, RZ ;  /* 0x0000001039037819 */ /* 0x040fe400000006ff */
[----:B------:R-:W-:Y:S02]  /*75d0*/  LOP3.LUT R48, R57, 0xffff0000, RZ, 0xc0, !PT ;  /* 0xffff000039307812 */ /* 0x000fe400078ec0ff */
[C---:B------:R-:W-:Y:S02]  /*75e0*/  SHF.L.U32 R50, R58.reuse, 0x10, RZ ;  /* 0x000000103a327819 */ /* 0x040fe400000006ff */
[----:B------:R-:W-:Y:S01]  /*75f0*/  LOP3.LUT R51, R58, 0xffff0000, RZ, 0xc0, !PT ;  /* 0xffff00003a337812 */ /* 0x000fe200078ec0ff */
[----:B-1----:R-:W1:Y:S01]  /*7600*/  LDTM.16dp256bit.x8 R4, tmem[UR4+0x80] ;  /* 0x00008004000479ee */ /* 0x002e6200081a0000 */
[C---:B------:R-:W-:Y:S01]  /*7610*/  SHF.L.U32 R52, R59.reuse, 0x10, RZ ;  /* 0x000000103b347819 */ /* 0x040fe200000006ff */
[----:B------:R-:W-:Y:S01]  /*7620*/  NOP ;  /* 0x0000000000007918 */ /* 0x000fe20000000000 */
[----:B------:R-:W-:Y:S02]  /*7630*/  LOP3.LUT R53, R59, 0xffff0000, RZ, 0xc0, !PT ;  /* 0xffff00003b357812 */ /* 0x000fe400078ec0ff */
[----:B------:R-:W-:Y:S02]  /*7640*/  R2UR UR5, R64 ;  /* 0x00000000400572ca */ /* 0x000fe400000e0000 */
[C---:B------:R-:W-:Y:S02]  /*7650*/  SHF.L.U32 R54, R60.reuse, 0x10, RZ ;  /* 0x000000103c367819 */ /* 0x040fe400000006ff */
[----:B------:R-:W-:Y:S02]  /*7660*/  LOP3.LUT R55, R60, 0xffff0000, RZ, 0xc0, !PT ;  /* 0xffff00003c377812 */ /* 0x000fe400078ec0ff */
[C---:B------:R-:W-:Y:S02]  /*7670*/  SHF.L.U32 R56, R61.reuse, 0x10, RZ ;  /* 0x000000103d387819 */ /* 0x040fe400000006ff */
[----:B------:R-:W-:Y:S02]  /*7680*/  LOP3.LUT R57, R61, 0xffff0000, RZ, 0xc0, !PT ;  /* 0xffff00003d397812 */ /* 0x000fe400078ec0ff */
[C---:B------:R-:W-:Y:S02]  /*7690*/  SHF.L.U32 R58, R62.reuse, 0x10, RZ ;  /* 0x000000103e3a7819 */ /* 0x040fe400000006ff */
[----:B------:R-:W-:Y:S01]  /*76a0*/  LOP3.LUT R59, R62, 0xffff0000, RZ, 0xc0, !PT ;  /* 0xffff00003e3b7812 */ /* 0x000fe200078ec0ff */
[----:B------:R-:W-:Y:S01]  /*76b0*/  UIADD3 UR5, UPT, UPT, UR5, 0xe0, URZ ;  /* 0x000000e005057890 */ /* 0x000fe2000fffe0ff */
[C---:B------:R-:W-:Y:S02]  /*76c0*/  SHF.L.U32 R60, R63.reuse, 0x10, RZ ;  /* 0x000000103f3c7819 */ /* 0x040fe400000006ff */
[----:B------:R-:W-:Y:S01]  /*76d0*/  LOP3.LUT R61, R63, 0xffff0000, RZ, 0xc0, !PT ;  /* 0xffff00003f3d7812 */ /* 0x000fe200078ec0ff */
[----:B------:R-:W-:Y:S01]  /*76e0*/  UPRMT UR5, UR37, 0x654, UR5 ;  /* 0x0000065425057896 */ /* 0x000fe20008000005 */
[C---:B------:R-:W-:Y:S01]  /*76f0*/  SHF.L.U32 R62, R68.reuse, 0x10, RZ ;  /* 0x00000010443e7819 */ /* 0x040fe200000006ff */
[C---:B-1----:R-:W-:Y:S01]  /*7700*/  FMUL R4, R47.reuse, R4 ;  /* 0x000000042f047220 */ /* 0x042fe20000400000 */
[C---:B------:R-:W-:Y:S01]  /*7710*/  FMUL R5, R47.reuse, R5 ;  /* 0x000000052f057220 */ /* 0x040fe20000400000 */
[----:B------:R-:W-:Y:S01]  /*7720*/  FMUL R6, R47, R6 ;  /* 0x000000062f067220 */ /* 0x000fe20000400000 */
[----:B------:R-:W-:Y:S01]  /*7730*/  LOP3.LUT R63, R68, 0xffff0000, RZ, 0xc0, !PT ;  /* 0xffff0000443f7812 */ /* 0x000fe200078ec0ff */
[C---:B------:R-:W-:Y:S01]  /*7740*/  FFMA R4, R49.reuse, R0, R4 ;  /* 0x0000000031047223 */ /* 0x040fe20000000004 */
[----:B------:R-:W-:Y:S01]  /*7750*/  FFMA R5, R49, R2, R5 ;  /* 0x0000000231057223 */ /* 0x000fe20000000005 */
[----:B------:R-:W-:Y:S01]  /*7760*/  SHF.L.U32 R64, R69, 0x10, RZ ;  /* 0x0000001045407819 */ /* 0x000fe200000006ff */
[----:B------:R-:W-:Y:S01]  /*7770*/  SYNCS.ARRIVE.TRANS64.RED.A1T0 RZ, [UR5], RZ ;  /* 0x000000ffffff79a7 */ /* 0x000fe20008100405 */
[----:B------:R-:W-:Y:S01]  /*7780*/  FFMA R6, R49, R3, R6 ;  /* 0x0000000331067223 */ /* 0x000fe20000000006 */
[----:B------:R-:W-:Y:S01]  /*7790*/  FMUL R7, R47, R7 ;  /* 0x000000072f077220 */ /* 0x000fe20000400000 */
[----:B------:R-:W-:Y:S01]  /*77a0*/  LOP3.LUT R65, R69, 0xffff0000, RZ, 0xc0, !PT ;  /* 0xffff000045417812 */ /* 0x000fe200078ec0ff */
[----:B------:R-:W-:Y:S01]  /*77b0*/  FMUL R8, R47, R8 ;  /* 0x000000082f087220 */ /* 0x000fe20000400000 */
[----:B------:R-:W-:Y:S01]  /*77c0*/  F2FP.BF16.F32.PACK_AB R4, R5, R4 ;  /* 0x000000040504723e */ /* 0x000fe200000010ff */
[----:B------:R-:W-:Y:S01]  /*77d0*/  FFMA R7, R49, R48, R7 ;  /* 0x0000003031077223 */ /* 0x000fe20000000007 */
[----:B------:R-:W-:Y:S01]  /*77e0*/  FMUL R9, R47, R9 ;  /* 0x000000092f097220 */ /* 0x000fe20000400000 */
[----:B------:R-:W-:Y:S01]  /*77f0*/  FFMA R8, R49, R50, R8 ;  /* 0x0000003231087223 */ /* 0x000fe20000000008 */
[C---:B------:R-:W-:Y:S01]  /*7800*/  SHF.L.U32 R66, R70.reuse, 0x10, RZ ;  /* 0x0000001046427819 */ /* 0x040fe200000006ff */
[----:B------:R-:W-:Y:S01]  /*7810*/  FMUL R0, R47, R10 ;  /* 0x0000000a2f007220 */ /* 0x000fe20000400000 */
[----:B------:R-:W-:Y:S01]  /*7820*/  F2FP.BF16.F32.PACK_AB R5, R7, R6 ;  /* 0x000000060705723e */ /* 0x000fe200000010ff */
[----:B------:R-:W-:Y:S01]  /*7830*/  FFMA R9, R49, R51, R9 ;  /* 0x0000003331097223 */ /* 0x000fe20000000009 */
[----:B------:R-:W-:Y:S01]  /*7840*/  FMUL R2, R47, R11 ;  /* 0x0000000b2f027220 */ /* 0x000fe20000400000 */
[----:B------:R-:W-:Y:S01]  /*7850*/  FFMA R0, R49, R52, R0 ;  /* 0x0000003431007223 */ /* 0x000fe20000000000 */
[----:B------:R-:W-:Y:S01]  /*7860*/  LOP3.LUT R67, R70, 0xffff0000, RZ, 0xc0, !PT ;  /* 0xffff000046437812 */ /* 0x000fe200078ec0ff */
[----:B------:R-:W-:Y:S01]  /*7870*/  FMUL R3, R47, R12 ;  /* 0x0000000c2f037220 */ /* 0x000fe20000400000 */
[----:B------:R-:W-:Y:S01]  /*7880*/  F2FP.BF16.F32.PACK_AB R6, R9, R8 ;  /* 0x000000080906723e */ /* 0x000fe200000010ff */
[----:B------:R-:W-:Y:S01]  /*7890*/  FFMA R2, R49, R53, R2 ;  /* 0x0000003531027223 */ /* 0x000fe20000000002 */
[----:B------:R-:W-:Y:S01]  /*78a0*/  FMUL R10, R47, R13 ;  /* 0x0000000d2f0a7220 */ /* 0x000fe20000400000 */
[----:B------:R-:W-:Y:S01]  /*78b0*/  FFMA R3, R49, R54, R3 ;  /* 0x0000003631037223 */ /* 0x000fe20000000003 */
[----:B------:R-:W-:Y:S01]  /*78c0*/  SHF.L.U32 R68, R71, 0x10, RZ ;  /* 0x0000001047447819 */ /* 0x000fe200000006ff */
[----:B------:R-:W-:Y:S01]  /*78d0*/  FMUL R11, R47, R14 ;  /* 0x0000000e2f0b7220 */ /* 0x000fe20000400000 */
[----:B------:R-:W-:Y:S01]  /*78e0*/  F2FP.BF16.F32.PACK_AB R7, R2, R0 ;  /* 0x000000000207723e */ /* 0x000fe200000010ff */
[----:B------:R-:W-:Y:S01]  /*78f0*/  FFMA R10, R49, R55, R10 ;  /* 0x00000037310a7223 */ /* 0x000fe2000000000a */
[----:B------:R-:W-:Y:S01]  /*7900*/  FMUL R15, R47, R15 ;  /* 0x0000000f2f0f7220 */ /* 0x000fe20000400000 */
[----:B------:R-:W-:Y:S01]  /*7910*/  FFMA R11, R49, R56, R11 ;  /* 0x00000038310b7223 */ /* 0x000fe2000000000b */
[----:B------:R-:W-:Y:S01]  /*7920*/  LOP3.LUT R69, R71, 0xffff0000, RZ, 0xc0, !PT ;  /* 0xffff000047457812 */ /* 0x000fe200078ec0ff */
[----:B------:R1:W-:Y:S01]  /*7930*/  STSM.16.M88.4 [R107+0x4400], R4 ;  /* 0x004400046b007844 */ /* 0x0003e20000000200 */
[----:B------:R-:W-:Y:S01]  /*7940*/  F2FP.BF16.F32.PACK_AB R8, R10, R3 ;  /* 0x000000030a08723e */ /* 0x000fe200000010ff */
[----:B------:R-:W-:Y:S01]  /*7950*/  FFMA R15, R49, R57, R15 ;  /* 0x00000039310f7223 */ /* 0x000fe2000000000f */
[C---:B------:R-:W-:Y:S01]  /*7960*/  FMUL R12, R47.reuse, R16 ;  /* 0x000000102f0c7220 */ /* 0x040fe20000400000 */
[C---:B------:R-:W-:Y:S01]  /*7970*/  FMUL R13, R47.reuse, R17 ;  /* 0x000000112f0d7220 */ /* 0x040fe20000400000 */
[----:B------:R-:W-:Y:S01]  /*7980*/  FMUL R14, R47, R18 ;  /* 0x000000122f0e7220 */ /* 0x000fe20000400000 */
[C---:B------:R-:W-:Y:S01]  /*7990*/  SHF.L.U32 R70, R76.reuse, 0x10, RZ ;  /* 0x000000104c467819 */ /* 0x040fe200000006ff */
[----:B------:R-:W-:Y:S01]  /*79a0*/  FFMA R12, R49, R58, R12 ;  /* 0x0000003a310c7223 */ /* 0x000fe2000000000c */
[----:B------:R-:W-:Y:S01]  /*79b0*/  F2FP.BF16.F32.PACK_AB R9, R15, R11 ;  /* 0x0000000b0f09723e */ /* 0x000fe200000010ff */
[C---:B------:R-:W-:Y:S01]  /*79c0*/  FFMA R13, R49.reuse, R59, R13 ;  /* 0x0000003b310d7223 */ /* 0x040fe2000000000d */
[----:B------:R-:W-:Y:S01]  /*79d0*/  FFMA R14, R49, R60, R14 ;  /* 0x0000003c310e7223 */ /* 0x000fe2000000000e */
[C---:B------:R-:W-:Y:S01]  /*79e0*/  FMUL R19, R47.reuse, R19 ;  /* 0x000000132f137220 */ /* 0x040fe20000400000 */
        /* <DEDUP_REMOVED lines=22> */
[----:B------:R-:W-:Y:S01]  /*7b50*/  FFMA R21, R49, R67, R21 ;  /* 0x0000004331157223 */ /* 0x000fe20000000015 */
[C---:B------:R-:W-:Y:S01]  /*7b60*/  FMUL R27, R47.reuse, R27 ;  /* 0x0000001b2f1b7220 */ /* 0x040fe20000400000 */
[C---:B------:R-:W-:Y:S01]  /*7b70*/  FMUL R24, R47.reuse, R28 ;  /* 0x0000001c2f187220 */ /* 0x040fe20000400000 */
[----:B------:R-:W-:Y:S01]  /*7b80*/  FMUL R25, R47, R29 ;  /* 0x0000001d2f197220 */ /* 0x000fe20000400000 */
[----:B------:R-:W-:Y:S01]  /*7b90*/  FFMA R22, R49, R68, R22 ;  /* 0x0000004431167223 */ /* 0x000fe20000000016 */
[----:B------:R-:W-:Y:S01]  /*7ba0*/  FMUL R26, R47, R30 ;  /* 0x0000001e2f1a7220 */ /* 0x000fe20000400000 */
[----:B------:R-:W-:Y:S01]  /*7bb0*/  FFMA R27, R49, R69, R27 ;  /* 0x00000045311b7223 */ /* 0x000fe2000000001b */
[----:B------:R-:W-:Y:S01]  /*7bc0*/  FMUL R31, R47, R31 ;  /* 0x0000001f2f1f7220 */ /* 0x000fe20000400000 */
[----:B------:R-:W-:Y:S01]  /*7bd0*/  FFMA R24, R49, R70, R24 ;  /* 0x0000004631187223 */ /* 0x000fe20000000018 */
[----:B------:R-:W-:Y:S01]  /*7be0*/  LOP3.LUT R75, R78, 0xffff0000, RZ, 0xc0, !PT ;  /* 0xffff00004e4b7812 */ /* 0x000fe200078ec0ff */
[----:B------:R-:W-:Y:S01]  /*7bf0*/  FMUL R28, R47, R32 ;  /* 0x000000202f1c7220 */ /* 0x000fe20000400000 */
[----:B------:R-:W-:Y:S01]  /*7c00*/  FFMA R25, R49, R71, R25 ;  /* 0x0000004731197223 */ /* 0x000fe20000000019 */
[----:B------:R-:W-:Y:S01]  /*7c10*/  SHF.L.U32 R76, R79, 0x10, RZ ;  /* 0x000000104f4c7819 */ /* 0x000fe200000006ff */
[----:B------:R-:W-:Y:S01]  /*7c20*/  FMUL R29, R47, R33 ;  /* 0x000000212f1d7220 */ /* 0x000fe20000400000 */
[----:B------:R-:W-:Y:S01]  /*7c30*/  FFMA R26, R49, R72, R26 ;  /* 0x00000048311a7223 */ /* 0x000fe2000000001a */
[----:B------:R-:W-:Y:S01]  /*7c40*/  LOP3.LUT R77, R79, 0xffff0000, RZ, 0xc0, !PT ;  /* 0xffff00004f4d7812 */ /* 0x000fe200078ec0ff */
[----:B------:R-:W-:Y:S01]  /*7c50*/  FMUL R30, R47, R34 ;  /* 0x000000222f1e7220 */ /* 0x000fe20000400000 */
[----:B------:R-:W-:Y:S01]  /*7c60*/  FFMA R31, R49, R73, R31 ;  /* 0x00000049311f7223 */ /* 0x000fe2000000001f */
[----:B------:R-:W-:Y:S01]  /*7c70*/  FMUL R35, R47, R35 ;  /* 0x000000232f237220 */ /* 0x000fe20000400000 */
[C---:B------:R-:W-:Y:S01]  /*7c80*/  FFMA R28, R49.reuse, R74, R28 ;  /* 0x0000004a311c7223 */ /* 0x040fe2000000001c */
[C---:B------:R-:W-:Y:S01]  /*7c90*/  FFMA R29, R49.reuse, R75, R29 ;  /* 0x0000004b311d7223 */ /* 0x040fe2000000001d */
[C---:B------:R-:W-:Y:S01]  /*7ca0*/  FFMA R30, R49.reuse, R76, R30 ;  /* 0x0000004c311e7223 */ /* 0x040fe2000000001e */
        /* <DEDUP_REMOVED lines=26> */
.L_x_117:
[----:B------:R-:W-:Y:S05]  /*7e50*/  BSYNC.RECONVERGENT B0 ;  /* 0x0000000000007941 */ /* 0x000fea0003800200 */
.L_x_116:
[----:B------:R-:W-:Y:S01]  /*7e60*/  BAR.SYNC.DEFER_BLOCKING 0x1, 0x80 ;  /* 0x0042000000007b1d */ /* 0x000fe20000010000 */
[----:B------:R-:W-:Y:S01]  /*7e70*/  UIADD3 UR4, UPT, UPT, UR50, 0x1, URZ ;  /* 0x0000000132047890 */ /* 0x000fe2000fffe0ff */
[----:B------:R-:W-:Y:S03]  /*7e80*/  IADD3 R46, PT, PT, R46, 0x1, RZ ;  /* 0x000000012e2e7810 */ /* 0x000fe60007ffe0ff */
[----:B------:R-:W-:Y:S09]  /*7e90*/  UISETP.GT.U32.AND UP0, UPT, UR4, -0x3, UPT ;  /* 0xfffffffd0400788c */ /* 0x000ff2000bf04070 */
[----:B------:R-:W-:Y:S05]  /*7ea0*/  BRA.U UP0, `(.L_x_118) ;  /* 0x0000000100287547 */ /* 0x000fea000b800000 */
[----:B------:R-:W-:Y:S01]  /*7eb0*/  ISETP.NE.AND P0, PT, R105, RZ, PT ;  /* 0x000000ff6900720c */ /* 0x000fe20003f05270 */
[----:B------:R-:W-:Y:S01]  /*7ec0*/  IMAD.U32 R2, RZ, RZ, UR49 ;  /* 0x00000031ff027e24 */ /* 0x000fe2000f8e00ff */
[----:B------:R-:W-:Y:S01]  /*7ed0*/  UIADD3 UR49, UPT, UPT, UR49, 0x1, URZ ;  /* 0x0000000131317890 */ /* 0x000fe2000fffe0ff */
[----:B------:R-:W-:Y:S03]  /*7ee0*/  IMAD.U32 R0, RZ, RZ, UR37 ;  /* 0x00000025ff007e24 */ /* 0x000fe6000f8e00ff */
[----:B------:R-:W-:Y:S04]  /*7ef0*/  UISETP.NE.AND UP0, UPT, UR49, 0x3, UPT ;  /* 0x000000033100788c */ /* 0x000fe8000bf05270 */
[----:B------:R-:W-:Y:S03]  /*7f00*/  USEL UR49, UR49, URZ, UP0 ;  /* 0x000000ff31317287 */ /* 0x000fe60008000000 */
[----:B------:R-:W-:Y:S05]  /*7f10*/  @P0 LEA R2, R2, UR48, 0x3 ;  /* 0x0000003002020c11 */ /* 0x000fea000f8e18ff */
[----:B------:R-:W-:Y:S05]  /*7f20*/  @P0 VIADD R2, R2, 0x78 ;  /* 0x0000007802020836 */ /* 0x000fea0000000000 */
[----:B------:R-:W-:Y:S04]  /*7f30*/  @P0 PRMT R0, R0, 0x654, R2 ;  /* 0x0000065400000816 */ /* 0x000fe80000000002 */
[----:B------:R2:W-:Y:S03]  /*7f40*/  @P0 SYNCS.ARRIVE.TRANS64.RED.A1T0 RZ, [R0+URZ], RZ ;  /* 0x000000ff00ff09a7 */ /* 0x0005e600081004ff */
.L_x_118:
[----:B------:R-:W-:Y:S01]  /*7f50*/  ISETP.NE.AND P2, PT, R102, RZ, PT ;  /* 0x000000ff6600720c */ /* 0x000fe20003f45270 */
[----:B------:R-:W-:Y:S01]  /*7f60*/  UIADD3 UR50, UPT, UPT, UR50, 0x3, URZ ;  /* 0x0000000332327890 */ /* 0x000fe2000fffe0ff */
[----:B------:R-:W-:Y:S01]  /*7f70*/  ISETP.NE.AND P0, PT, R104, 0x2, PT ;  /* 0x000000026800780c */ /* 0x000fe20003f05270 */
[----:B------:R-:W-:Y:S01]  /*7f80*/  IMAD.IADD R14, R44, 0x1, R86 ;  /* 0x000000012c0e7824 */ /* 0x000fe200078e0256 */
[----:B------:R-:W-:Y:S01]  /*7f90*/  ISETP.NE.AND P1, PT, R46, 0x4, PT ;  /* 0x000000042e00780c */ /* 0x000fe20003f25270 */
[----:B------:R-:W-:Y:S01]  /*7fa0*/  IMAD.IADD R15, R45, 0x1, R87 ;  /* 0x000000012d0f7824 */ /* 0x000fe200078e0257 */
[----:B------:R-:W-:Y:S02]  /*7fb0*/  SEL R2, RZ, 0x1, P0 ;  /* 0x00000001ff027807 */ /* 0x000fe40000000000 */
[----:B--2---:R-:W-:Y:S02]  /*7fc0*/  SEL R0, RZ, 0x1, P1 ;  /* 0x00000001ff007807 */ /* 0x004fe40000800000 */
[----:B------:R-:W-:Y:S02]  /*7fd0*/  LOP3.LUT R96, R96, R2, RZ, 0x3c, !PT ;  /* 0x0000000260607212 */ /* 0x000fe400078e3cff */
[----:B------:R-:W-:Y:S02]  /*7fe0*/  LOP3.LUT R97, R97, R0, RZ, 0x3c, !PT ;  /* 0x0000000061617212 */ /* 0x000fe400078e3cff */
[----:B------:R-:W-:Y:S02]  /*7ff0*/  @P2 R2UR UR36, R95 ;  /* 0x000000005f2422ca */ /* 0x000fe400000e0000 */
[----:B------:R-:W-:Y:S02]  /*8000*/  SEL R104, R104, RZ, P0 ;  /* 0x000000ff68687207 */ /* 0x000fe40000000000 */
[----:B------:R-:W-:Y:S01]  /*8010*/  SEL R46, R46, RZ, P1 ;  /* 0x000000ff2e2e7207 */ /* 0x000fe20000800000 */
[----:B------:R-:W-:Y:S10]  /*8020*/  @P2 BRA `(.L_x_119) ;  /* 0xffffffcc00142947 */ /* 0x000ff4000383ffff */
[----:B------:R-:W-:-:S09]  /*8030*/  UISETP.NE.AND UP0, UPT, UR51, URZ, UPT ;  /* 0x000000ff3300728c */ /* 0x000fd2000bf05270 */
[----:B------:R-:W-:Y:S05]  /*8040*/  BRA.U !UP0, `(.L_x_120) ;  /* 0x0000000108487547 */ /* 0x000fea000b800000 */
[----:B------:R-:W2:Y:S02]  /*8050*/  LDCU.64 UR4, c[0x0][0x890] ;  /* 0x00011200ff0477ac */ /* 0x000ea40008000a00 */
[----:B--2---:R-:W-:-:S04]  /*8060*/  UISETP.NE.U32.AND UP0, UPT, UR4, URZ, UPT ;  /* 0x000000ff0400728c */ /* 0x004fc8000bf05070 */
[----:B------:R-:W-:-:S09]  /*8070*/  UISETP.NE.AND.EX UP0, UPT, UR5, URZ, UPT, UP0 ;  /* 0x000000ff0500728c */ /* 0x000fd2000bf05300 */
[----:B------:R-:W-:Y:S05]  /*8080*/  BRA.U UP0, `(.L_x_121) ;  /* 0x00000001000c7547 */ /* 0x000fea000b800000 */
[----:B------:R-:W-:-:S13]  /*8090*/  FSETP.NEU.AND P0, PT, R49, RZ, PT ;  /* 0x000000ff3100720b */ /* 0x000fda0003f0d000 */
[----:B------:R-:W-:Y:S05]  /*80a0*/  @!P0 EXIT ;  /* 0x000000000000894d */ /* 0x000fea0003800000 */
[----:B------:R-:W-:Y:S05]  /*80b0*/  BRA `(.L_x_120) ;  /* 0x00000000002c7947 */ /* 0x000fea0003800000 */
.L_x_121:
[----:B------:R-:W-:Y:S01]  /*80c0*/  ISETP.NE.AND P0, PT, R103, RZ, PT ;  /* 0x000000ff6700720c */ /* 0x000fe20003f05270 */
[----:B------:R-:W-:-:S12]  /*80d0*/  BSSY.RECONVERGENT B0, `(.L_x_120) ;  /* 0x0000009000007945 */ /* 0x000fd80003800200 */
[----:B------:R-:W-:Y:S05]  /*80e0*/  @P0 BRA `(.L_x_122) ;  /* 0x0000000000140947 */ /* 0x000fea0003800000 */
[----:B------:R-:W2:Y:S02]  /*80f0*/  LDCU.64 UR4, c[0x0][0x888] ;  /* 0x00011100ff0477ac */ /* 0x000ea40008000a00 */
[----:B--2---:R-:W-:-:S04]  /*8100*/  ISETP.NE.U32.AND P0, PT, RZ, UR4, PT ;  /* 0x00000004ff007c0c */ /* 0x004fc8000bf05070 */
[----:B------:R-:W-:-:S13]  /*8110*/  ISETP.NE.AND.EX P0, PT, RZ, UR5, PT, P0 ;  /* 0x00000005ff007c0c */ /* 0x000fda000bf05300 */
[----:B------:R-:W-:Y:S05]  /*8120*/  @!P0 EXIT ;  /* 0x000000000000894d */ /* 0x000fea0003800000 */
[----:B------:R-:W-:Y:S05]  /*8130*/  BRA `(.L_x_123) ;  /* 0x0000000000087947 */ /* 0x000fea0003800000 */
.L_x_122:
[----:B------:R-:W-:-:S13]  /*8140*/  FSETP.NEU.AND P0, PT, R49, RZ, PT ;  /* 0x000000ff3100720b */ /* 0x000fda0003f0d000 */
[----:B------:R-:W-:Y:S05]  /*8150*/  @!P0 EXIT ;  /* 0x000000000000894d */ /* 0x000fea0003800000 */
.L_x_123:
[----:B------:R-:W-:Y:S05]  /*8160*/  BSYNC.RECONVERGENT B0 ;  /* 0x0000000000007941 */ /* 0x000fea0003800200 */
.L_x_120:
[----:B------:R-:W-:Y:S01]  /*8170*/  ULEA UR4, UR49, UR48, 0x3 ;  /* 0x0000003031047291 */ /* 0x000fe2000f8e18ff */
[----:B------:R-:W-:-:S04]  /*8180*/  DEPBAR.LE SB0, 0x0 ;  /* 0x000080000000791a */ /* 0x000fc80000000000 */
[----:B------:R-:W-:-:S04]  /*8190*/  UIADD3 UR4, UPT, UPT, UR4, 0x78, URZ ;  /* 0x0000007804047890 */ /* 0x000fc8000fffe0ff */
[----:B------:R-:W-:-:S09]  /*81a0*/  UPRMT UR4, UR37, 0x654, UR4 ;  /* 0x0000065425047896 */ /* 0x000fd20008000004 */
[----:B------:R-:W-:Y:S01]  /*81b0*/  SYNCS.ARRIVE.TRANS64.RED.A1T0 RZ, [UR4], RZ ;  /* 0x000000ffffff79a7 */ /* 0x000fe20008100404 */
[----:B------:R-:W-:Y:S05]  /*81c0*/  EXIT ;  /* 0x000000000000794d */ /* 0x000fea0003800000 */
.L_x_19:
[----:B--2---:R2:W1:Y:S02]  /*81d0*/  SYNCS.PHASECHK.TRANS64.TRYWAIT P0, [R2+URZ+0x110], R3 ;  /* 0x00011003020075a7 */ /* 0x00446400080011ff */
[----:B-1----:R-:W-:Y:S05]  /*81e0*/  @!P0 NANOSLEEP.SYNCS 0x989680 ;  /* 0x009896800000895d */ /* 0x002fea0003900000 */
[----:B------:R-:W1:Y:S02]  /*81f0*/  @!P0 SYNCS.PHASECHK.TRANS64 P0, [R2+URZ+0x110], R3 ;  /* 0x00011003020085a7 */ /* 0x000e6400080010ff */
[----:B-1----:R-:W-:Y:S05]  /*8200*/  @!P0 BRA `(.L_x_19) ;  /* 0xfffffffc00f08947 */ /* 0x002fea000383ffff */
[----:B------:R-:W-:Y:S05]  /*8210*/  BRA `(.L_x_124) ;  /* 0xffffff9000f87947 */ /* 0x000fea000383ffff */
.L_x_22:
[----:B-1----:R-:W-:Y:S07]  /*8220*/  MOV R2, UR33 ;  /* 0x0000002100027c02 */ /* 0x002fee0008000f00 */
.L_x_125:
[----:B-1----:R1:W2:Y:S02]  /*8230*/  SYNCS.PHASECHK.TRANS64.TRYWAIT P0, [R2+URZ+0x30], R4 ;  /* 0x00003004020075a7 */ /* 0x0022a400080011ff */
[----:B--2---:R-:W-:Y:S05]  /*8240*/  @!P0 NANOSLEEP.SYNCS 0x989680 ;  /* 0x009896800000895d */ /* 0x004fea0003900000 */
[----:B------:R-:W2:Y:S02]  /*8250*/  @!P0 SYNCS.PHASECHK.TRANS64 P0, [R2+URZ+0x30], R4 ;  /* 0x00003004020085a7 */ /* 0x000ea400080010ff */
[----:B--2---:R-:W-:Y:S05]  /*8260*/  @!P0 BRA `(.L_x_125) ;  /* 0xfffffffc00f08947 */ /* 0x004fea000383ffff */
[----:B------:R-:W-:Y:S05]  /*8270*/  BRA `(.L_x_21) ;  /* 0xffffff9400487947 */ /* 0x000fea000383ffff */
.L_x_28:
[----:B-1----:R-:W-:Y:S07]  /*8280*/  MOV R2, UR17 ;  /* 0x0000001100027c02 */ /* 0x002fee0008000f00 */
.L_x_126:
[----:B-1----:R1:W2:Y:S02]  /*8290*/  SYNCS.PHASECHK.TRANS64.TRYWAIT P0, [R2+URZ+0x30], R4 ;  /* 0x00003004020075a7 */ /* 0x0022a400080011ff */
[----:B--2---:R-:W-:Y:S05]  /*82a0*/  @!P0 NANOSLEEP.SYNCS 0x989680 ;  /* 0x009896800000895d */ /* 0x004fea0003900000 */
[----:B------:R-:W2:Y:S02]  /*82b0*/  @!P0 SYNCS.PHASECHK.TRANS64 P0, [R2+URZ+0x30], R4 ;  /* 0x00003004020085a7 */ /* 0x000ea400080010ff */
[----:B--2---:R-:W-:Y:S05]  /*82c0*/  @!P0 BRA `(.L_x_126) ;  /* 0xfffffffc00f08947 */ /* 0x004fea000383ffff */
[----:B------:R-:W-:Y:S05]  /*82d0*/  BRA `(.L_x_27) ;  /* 0xffffff9400f07947 */ /* 0x000fea000383ffff */
.L_x_32:
[----:B-1----:R1:W2:Y:S02]  /*82e0*/  SYNCS.PHASECHK.TRANS64.TRYWAIT P0, [R2+URZ+0xa0], R3 ;  /* 0x0000a003020075a7 */ /* 0x0022a400080011ff */
[----:B--2---:R-:W-:Y:S05]  /*82f0*/  @!P0 NANOSLEEP.SYNCS 0x989680 ;  /* 0x009896800000895d */ /* 0x004fea0003900000 */
[----:B------:R-:W2:Y:S02]  /*8300*/  @!P0 SYNCS.PHASECHK.TRANS64 P0, [R2+URZ+0xa0], R3 ;  /* 0x0000a003020085a7 */ /* 0x000ea400080010ff */
[----:B--2---:R-:W-:Y:S05]  /*8310*/  @!P0 BRA `(.L_x_32) ;  /* 0xfffffffc00f08947 */ /* 0x004fea000383ffff */
[----:B------:R-:W-:Y:S05]  /*8320*/  BRA `(.L_x_127) ;  /* 0xffffff9800807947 */ /* 0x000fea000383ffff */
.L_x_36:
[----:B----4-:R-:W-:-:S07]  /*8330*/  MOV R0, UR5 ;  /* 0x0000000500007c02 */ /* 0x010fce0008000f00 */
.L_x_128:
[----:B-1----:R1:W2:Y:S02]  /*8340*/  SYNCS.PHASECHK.TRANS64.TRYWAIT P0, [R0+URZ], R2 ;  /* 0x00000002000075a7 */ /* 0x0022a400080011ff */
[----:B--2---:R-:W-:Y:S05]  /*8350*/  @!P0 NANOSLEEP.SYNCS 0x989680 ;  /* 0x009896800000895d */ /* 0x004fea0003900000 */
[----:B------:R-:W2:Y:S02]  /*8360*/  @!P0 SYNCS.PHASECHK.TRANS64 P0, [R0+URZ], R2 ;  /* 0x00000002000085a7 */ /* 0x000ea400080010ff */
[----:B--2---:R-:W-:Y:S05]  /*8370*/  @!P0 BRA `(.L_x_128) ;  /* 0xfffffffc00f08947 */ /* 0x004fea000383ffff */
[----:B------:R-:W-:Y:S05]  /*8380*/  BRA `(.L_x_129) ;  /* 0xffffff9c00f07947 */ /* 0x000fea000383ffff */
.L_x_37:
[----:B----4-:R-:W-:-:S07]  /*8390*/  MOV R0, UR5 ;  /* 0x0000000500007c02 */ /* 0x010fce0008000f00 */
.L_x_130:
[----:B-1----:R1:W2:Y:S02]  /*83a0*/  SYNCS.PHASECHK.TRANS64.TRYWAIT P0, [R0+URZ], R3 ;  /* 0x00000003000075a7 */ /* 0x0022a400080011ff */
[----:B--2---:R-:W-:Y:S05]  /*83b0*/  @!P0 NANOSLEEP.SYNCS 0x989680 ;  /* 0x009896800000895d */ /* 0x004fea0003900000 */
[----:B------:R-:W2:Y:S02]  /*83c0*/  @!P0 SYNCS.PHASECHK.TRANS64 P0, [R0+URZ], R3 ;  /* 0x00000003000085a7 */ /* 0x000ea400080010ff */
[----:B--2---:R-:W-:Y:S05]  /*83d0*/  @!P0 BRA `(.L_x_130) ;  /* 0xfffffffc00f08947 */ /* 0x004fea000383ffff */
[----:B------:R-:W-:Y:S05]  /*83e0*/  BRA `(.L_x_131) ;  /* 0xffffff9c00fc7947 */ /* 0x000fea000383ffff */
.L_x_38:
[----:B----4-:R-:W-:-:S07]  /*83f0*/  MOV R0, UR5 ;  /* 0x0000000500007c02 */ /* 0x010fce0008000f00 */
.L_x_132:
[----:B-1----:R1:W2:Y:S02]  /*8400*/  SYNCS.PHASECHK.TRANS64.TRYWAIT P0, [R0+URZ], R3 ;  /* 0x00000003000075a7 */ /* 0x0022a400080011ff */
[----:B--2---:R-:W-:Y:S05]  /*8410*/  @!P0 NANOSLEEP.SYNCS 0x989680 ;  /* 0x009896800000895d */ /* 0x004fea0003900000 */
[----:B------:R-:W2:Y:S02]  /*8420*/  @!P0 SYNCS.PHASECHK.TRANS64 P0, [R0+URZ], R3 ;  /* 0x00000003000085a7 */ /* 0x000ea400080010ff */
[----:B--2---:R-:W-:Y:S05]  /*8430*/  @!P0 BRA `(.L_x_132) ;  /* 0xfffffffc00f08947 */ /* 0x004fea000383ffff */
[----:B------:R-:W-:Y:S05]  /*8440*/  BRA `(.L_x_133) ;  /* 0xffffffa000087947 */ /* 0x000fea000383ffff */
.L_x_39:
[----:B----4-:R-:W-:-:S07]  /*8450*/  MOV R0, UR5 ;  /* 0x0000000500007c02 */ /* 0x010fce0008000f00 */
.L_x_134:
[----:B-1----:R1:W2:Y:S02]  /*8460*/  SYNCS.PHASECHK.TRANS64.TRYWAIT P0, [R0+URZ], R3 ;  /* 0x00000003000075a7 */ /* 0x0022a400080011ff */
[----:B--2---:R-:W-:Y:S05]  /*8470*/  @!P0 NANOSLEEP.SYNCS 0x989680 ;  /* 0x009896800000895d */ /* 0x004fea0003900000 */
[----:B------:R-:W2:Y:S02]  /*8480*/  @!P0 SYNCS.PHASECHK.TRANS64 P0, [R0+URZ], R3 ;  /* 0x00000003000085a7 */ /* 0x000ea400080010ff */
[----:B--2---:R-:W-:Y:S05]  /*8490*/  @!P0 BRA `(.L_x_134) ;  /* 0xfffffffc00f08947 */ /* 0x004fea000383ffff */
[----:B------:R-:W-:Y:S05]  /*84a0*/  BRA `(.L_x_135) ;  /* 0xffffffa000147947 */ /* 0x000fea000383ffff */
.L_x_40:
[----:B----4-:R-:W-:-:S07]  /*84b0*/  MOV R0, UR5 ;  /* 0x0000000500007c02 */ /* 0x010fce0008000f00 */
.L_x_136:
[----:B-1----:R1:W2:Y:S02]  /*84c0*/  SYNCS.PHASECHK.TRANS64.TRYWAIT P0, [R0+URZ], R3 ;  /* 0x00000003000075a7 */ /* 0x0022a400080011ff */
[----:B--2---:R-:W-:Y:S05]  /*84d0*/  @!P0 NANOSLEEP.SYNCS 0x989680 ;  /* 0x009896800000895d */ /* 0x004fea0003900000 */
[----:B------:R-:W2:Y:S02]  /*84e0*/  @!P0 SYNCS.PHASECHK.TRANS64 P0, [R0+URZ], R3 ;  /* 0x00000003000085a7 */ /* 0x000ea400080010ff */
[----:B--2---:R-:W-:Y:S05]  /*84f0*/  @!P0 BRA `(.L_x_136) ;  /* 0xfffffffc00f08947 */ /* 0x004fea000383ffff */
[----:B------:R-:W-:Y:S05]  /*8500*/  BRA `(.L_x_137) ;  /* 0xffffffa000207947 */ /* 0x000fea000383ffff */
.L_x_43:
[----:B-1----:R1:W2:Y:S02]  /*8510*/  SYNCS.PHASECHK.TRANS64.TRYWAIT P0, [R0+URZ+0x100], R4 ;  /* 0x00010004000075a7 */ /* 0x0022a400080011ff */
[----:B--2---:R-:W-:Y:S05]  /*8520*/  @!P0 NANOSLEEP.SYNCS 0x989680 ;  /* 0x009896800000895d */ /* 0x004fea0003900000 */
[----:B------:R-:W2:Y:S02]  /*8530*/  @!P0 SYNCS.PHASECHK.TRANS64 P0, [R0+URZ+0x100], R4 ;  /* 0x00010004000085a7 */ /* 0x000ea400080010ff */
[----:B--2---:R-:W-:Y:S05]  /*8540*/  @!P0 BRA `(.L_x_43) ;  /* 0xfffffffc00f08947 */ /* 0x004fea000383ffff */
[----:B------:R-:W-:Y:S05]  /*8550*/  BRA `(.L_x_138) ;  /* 0xffffffa0007c7947 */ /* 0x000fea000383ffff */
.L_x_44:
[----:B------:R-:W-:-:S07]  /*8560*/  MOV R0, UR5 ;  /* 0x0000000500007c02 */ /* 0x000fce0008000f00 */
.L_x_139:
[----:B-1----:R1:W2:Y:S02]  /*8570*/  SYNCS.PHASECHK.TRANS64.TRYWAIT P0, [R0+URZ+0xb0], R5 ;  /* 0x0000b005000075a7 */ /* 0x0022a400080011ff */
[----:B--2---:R-:W-:Y:S05]  /*8580*/  @!P0 NANOSLEEP.SYNCS 0x989680 ;  /* 0x009896800000895d */ /* 0x004fea0003900000 */
[----:B------:R-:W2:Y:S02]  /*8590*/  @!P0 SYNCS.PHASECHK.TRANS64 P0, [R0+URZ+0xb0], R5 ;  /* 0x0000b005000085a7 */ /* 0x000ea400080010ff */
[----:B--2---:R-:W-:Y:S05]  /*85a0*/  @!P0 BRA `(.L_x_139) ;  /* 0xfffffffc00f08947 */ /* 0x004fea000383ffff */
[----:B------:R-:W-:Y:S05]  /*85b0*/  BRA `(.L_x_140) ;  /* 0xffffffa0008c7947 */ /* 0x000fea000383ffff */
.L_x_45:
[----:B-1----:R1:W2:Y:S02]  /*85c0*/  SYNCS.PHASECHK.TRANS64.TRYWAIT P1, [R0+URZ+0xa0], R4 ;  /* 0x0000a004000075a7 */ /* 0x0022a400080211ff */
[----:B--2---:R-:W-:Y:S05]  /*85d0*/  @!P1 NANOSLEEP.SYNCS 0x989680 ;  /* 0x009896800000995d */ /* 0x004fea0003900000 */
[----:B------:R-:W2:Y:S02]  /*85e0*/  @!P1 SYNCS.PHASECHK.TRANS64 P1, [R0+URZ+0xa0], R4 ;  /* 0x0000a004000095a7 */ /* 0x000ea400080210ff */
[----:B--2---:R-:W-:Y:S05]  /*85f0*/  @!P1 BRA `(.L_x_45) ;  /* 0xfffffffc00f09947 */ /* 0x004fea000383ffff */
[----:B------:R-:W-:Y:S05]  /*8600*/  BRA `(.L_x_141) ;  /* 0xffffffa000bc7947 */ /* 0x000fea000383ffff */
.L_x_48:
[----:B------:R-:W-:-:S07]  /*8610*/  MOV R0, UR5 ;  /* 0x0000000500007c02 */ /* 0x000fce0008000f00 */
.L_x_142:
[----:B-1----:R1:W2:Y:S02]  /*8620*/  SYNCS.PHASECHK.TRANS64.TRYWAIT P0, [R0+URZ+0xb0], R2 ;  /* 0x0000b002000075a7 */ /* 0x0022a400080011ff */
[----:B--2---:R-:W-:Y:S05]  /*8630*/  @!P0 NANOSLEEP.SYNCS 0x989680 ;  /* 0x009896800000895d */ /* 0x004fea0003900000 */
[----:B------:R-:W2:Y:S02]  /*8640*/  @!P0 SYNCS.PHASECHK.TRANS64 P0, [R0+URZ+0xb0], R2 ;  /* 0x0000b002000085a7 */ /* 0x000ea400080010ff */
[----:B--2---:R-:W-:Y:S05]  /*8650*/  @!P0 BRA `(.L_x_142) ;  /* 0xfffffffc00f08947 */ /* 0x004fea000383ffff */
[----:B------:R-:W-:Y:S05]  /*8660*/  BRA `(.L_x_47) ;  /* 0xffffffa400107947 */ /* 0x000fea000383ffff */
.L_x_55:
[----:B-1----:R1:W2:Y:S02]  /*8670*/  SYNCS.PHASECHK.TRANS64.TRYWAIT P1, [R0+URZ+0xa0], R2 ;  /* 0x0000a002000075a7 */ /* 0x0022a400080211ff */
[----:B--2---:R-:W-:Y:S05]  /*8680*/  @!P1 NANOSLEEP.SYNCS 0x989680 ;  /* 0x009896800000995d */ /* 0x004fea0003900000 */
[----:B------:R-:W2:Y:S02]  /*8690*/  @!P1 SYNCS.PHASECHK.TRANS64 P1, [R0+URZ+0xa0], R2 ;  /* 0x0000a002000095a7 */ /* 0x000ea400080210ff */
[----:B--2---:R-:W-:Y:S05]  /*86a0*/  @!P1 BRA `(.L_x_55) ;  /* 0xfffffffc00f09947 */ /* 0x004fea000383ffff */
[----:B------:R-:W-:Y:S05]  /*86b0*/  BRA `(.L_x_143) ;  /* 0xffffffa800807947 */ /* 0x000fea000383ffff */
.L_x_56:
[----:B------:R-:W-:-:S07]  /*86c0*/  MOV R2, UR14 ;  /* 0x0000000e00027c02 */ /* 0x000fce0008000f00 */
.L_x_144:
[----:B-1----:R1:W2:Y:S02]  /*86d0*/  SYNCS.PHASECHK.TRANS64.TRYWAIT P0, [R2+URZ+0xe0], R0 ;  /* 0x0000e000020075a7 */ /* 0x0022a400080011ff */
[----:B--2---:R-:W-:Y:S05]  /*86e0*/  @!P0 NANOSLEEP.SYNCS 0x989680 ;  /* 0x009896800000895d */ /* 0x004fea0003900000 */
[----:B------:R-:W2:Y:S02]  /*86f0*/  @!P0 SYNCS.PHASECHK.TRANS64 P0, [R2+URZ+0xe0], R0 ;  /* 0x0000e000020085a7 */ /* 0x000ea400080010ff */
[----:B--2---:R-:W-:Y:S05]  /*8700*/  @!P0 BRA `(.L_x_144) ;  /* 0xfffffffc00f08947 */ /* 0x004fea000383ffff */
[----:B------:R-:W-:Y:S05]  /*8710*/  BRA `(.L_x_145) ;  /* 0xffffffa800cc7947 */ /* 0x000fea000383ffff */
.L_x_59:
[----:B------:R-:W-:Y:S07]  /*8720*/  MOV R0, UR7 ;  /* 0x0000000700007c02 */ /* 0x000fee0008000f00 */
.L_x_146:
[----:B-1----:R1:W2:Y:S02]  /*8730*/  SYNCS.PHASECHK.TRANS64.TRYWAIT P0, [R0+URZ], R2 ;  /* 0x00000002000075a7 */ /* 0x0022a400080011ff */
[----:B--2---:R-:W-:Y:S05]  /*8740*/  @!P0 NANOSLEEP.SYNCS 0x989680 ;  /* 0x009896800000895d */ /* 0x004fea0003900000 */
[----:B------:R-:W2:Y:S02]  /*8750*/  @!P0 SYNCS.PHASECHK.TRANS64 P0, [R0+URZ], R2 ;  /* 0x00000002000085a7 */ /* 0x000ea400080010ff */
[----:B--2---:R-:W-:Y:S05]  /*8760*/  @!P0 BRA `(.L_x_146) ;  /* 0xfffffffc00f08947 */ /* 0x004fea000383ffff */
[----:B------:R-:W-:Y:S05]  /*8770*/  BRA `(.L_x_58) ;  /* 0xffffffa800e87947 */ /* 0x000fea000383ffff */
.L_x_62:
[----:B------:R-:W-:-:S07]  /*8780*/  MOV R0, UR5 ;  /* 0x0000000500007c02 */ /* 0x000fce0008000f00 */
.L_x_147:
[----:B--2---:R2:W3:Y:S02]  /*8790*/  SYNCS.PHASECHK.TRANS64.TRYWAIT P0, [R0+URZ], R2 ;  /* 0x00000002000075a7 */ /* 0x0044e400080011ff */
[----:B---3--:R-:W-:Y:S05]  /*87a0*/  @!P0 NANOSLEEP.SYNCS 0x989680 ;  /* 0x009896800000895d */ /* 0x008fea0003900000 */
[----:B------:R-:W3:Y:S02]  /*87b0*/  @!P0 SYNCS.PHASECHK.TRANS64 P0, [R0+URZ], R2 ;  /* 0x00000002000085a7 */ /* 0x000ee400080010ff */
[----:B---3--:R-:W-:Y:S05]  /*87c0*/  @!P0 BRA `(.L_x_147) ;  /* 0xfffffffc00f08947 */ /* 0x008fea000383ffff */
[----:B------:R-:W-:Y:S05]  /*87d0*/  BRA `(.L_x_148) ;  /* 0xffffffac00c47947 */ /* 0x000fea000383ffff */
.L_x_63:
[----:B------:R-:W-:-:S07]  /*87e0*/  MOV R0, UR5 ;  /* 0x0000000500007c02 */ /* 0x000fce0008000f00 */
.L_x_149:
[----:B--2---:R2:W3:Y:S02]  /*87f0*/  SYNCS.PHASECHK.TRANS64.TRYWAIT P0, [R0+URZ], R3 ;  /* 0x00000003000075a7 */ /* 0x0044e400080011ff */
[----:B---3--:R-:W-:Y:S05]  /*8800*/  @!P0 NANOSLEEP.SYNCS 0x989680 ;  /* 0x009896800000895d */ /* 0x008fea0003900000 */
[----:B------:R-:W3:Y:S02]  /*8810*/  @!P0 SYNCS.PHASECHK.TRANS64 P0, [R0+URZ], R3 ;  /* 0x00000003000085a7 */ /* 0x000ee400080010ff */
[----:B---3--:R-:W-:Y:S05]  /*8820*/  @!P0 BRA `(.L_x_149) ;  /* 0xfffffffc00f08947 */ /* 0x008fea000383ffff */
[----:B------:R-:W-:Y:S05]  /*8830*/  BRA `(.L_x_150) ;  /* 0xffffffac00d07947 */ /* 0x000fea000383ffff */
.L_x_64:
[----:B------:R-:W-:-:S07]  /*8840*/  MOV R0, UR5 ;  /* 0x0000000500007c02 */ /* 0x000fce0008000f00 */
.L_x_151:
[----:B--2---:R2:W3:Y:S02]  /*8850*/  SYNCS.PHASECHK.TRANS64.TRYWAIT P0, [R0+URZ], R3 ;  /* 0x00000003000075a7 */ /* 0x0044e400080011ff */
[----:B---3--:R-:W-:Y:S05]  /*8860*/  @!P0 NANOSLEEP.SYNCS 0x989680 ;  /* 0x009896800000895d */ /* 0x008fea0003900000 */
[----:B------:R-:W3:Y:S02]  /*8870*/  @!P0 SYNCS.PHASECHK.TRANS64 P0, [R0+URZ], R3 ;  /* 0x00000003000085a7 */ /* 0x000ee400080010ff */
[----:B---3--:R-:W-:Y:S05]  /*8880*/  @!P0 BRA `(.L_x_151) ;  /* 0xfffffffc00f08947 */ /* 0x008fea000383ffff */
[----:B------:R-:W-:Y:S05]  /*8890*/  BRA `(.L_x_152) ;  /* 0xffffffac00dc7947 */ /* 0x000fea000383ffff */
.L_x_65:
[----:B--2---:R-:W-:-:S07]  /*88a0*/  MOV R0, UR6 ;  /* 0x0000000600007c02 */ /* 0x004fce0008000f00 */
.L_x_153:
[----:B--2---:R2:W3:Y:S02]  /*88b0*/  SYNCS.PHASECHK.TRANS64.TRYWAIT P0, [R0+URZ], R2 ;  /* 0x00000002000075a7 */ /* 0x0044e400080011ff */
[----:B---3--:R-:W-:Y:S05]  /*88c0*/  @!P0 NANOSLEEP.SYNCS 0x989680 ;  /* 0x009896800000895d */ /* 0x008fea0003900000 */
[----:B------:R-:W3:Y:S02]  /*88d0*/  @!P0 SYNCS.PHASECHK.TRANS64 P0, [R0+URZ], R2 ;  /* 0x00000002000085a7 */ /* 0x000ee400080010ff */
[----:B---3--:R-:W-:Y:S05]  /*88e0*/  @!P0 BRA `(.L_x_153) ;  /* 0xfffffffc00f08947 */ /* 0x008fea000383ffff */
[----:B------:R-:W-:Y:S05]  /*88f0*/  BRA `(.L_x_154) ;  /* 0xffffffac00e87947 */ /* 0x000fea000383ffff */
.L_x_70:
[----:B--2---:R2:W3:Y:S02]  /*8900*/  SYNCS.PHASECHK.TRANS64.TRYWAIT P0, [R0+URZ+0xa0], R2 ;  /* 0x0000a002000075a7 */ /* 0x0044e400080011ff */
[----:B---3--:R-:W-:Y:S05]  /*8910*/  @!P0 NANOSLEEP.SYNCS 0x989680 ;  /* 0x009896800000895d */ /* 0x008fea0003900000 */
[----:B------:R-:W3:Y:S02]  /*8920*/  @!P0 SYNCS.PHASECHK.TRANS64 P0, [R0+URZ+0xa0], R2 ;  /* 0x0000a002000085a7 */ /* 0x000ee400080010ff */
[----:B---3--:R-:W-:Y:S05]  /*8930*/  @!P0 BRA `(.L_x_70) ;  /* 0xfffffffc00f08947 */ /* 0x008fea000383ffff */
[----:B------:R-:W-:Y:S05]  /*8940*/  BRA `(.L_x_155) ;  /* 0xffffffb000f07947 */ /* 0x000fea000383ffff */
.L_x_73:
[----:B------:R-:W-:Y:S07]  /*8950*/  MOV R0, UR7 ;  /* 0x0000000700007c02 */ /* 0x000fee0008000f00 */
.L_x_156:
[----:B--2---:R2:W3:Y:S02]  /*8960*/  SYNCS.PHASECHK.TRANS64.TRYWAIT P0, [R0+URZ+0x98], R2 ;  /* 0x00009802000075a7 */ /* 0x0044e400080011ff */
[----:B---3--:R-:W-:Y:S05]  /*8970*/  @!P0 NANOSLEEP.SYNCS 0x989680 ;  /* 0x009896800000895d */ /* 0x008fea0003900000 */
[----:B------:R-:W3:Y:S02]  /*8980*/  @!P0 SYNCS.PHASECHK.TRANS64 P0, [R0+URZ+0x98], R2 ;  /* 0x00009802000085a7 */ /* 0x000ee400080010ff */
[----:B---3--:R-:W-:Y:S05]  /*8990*/  @!P0 BRA `(.L_x_156) ;  /* 0xfffffffc00f08947 */ /* 0x008fea000383ffff */
[----:B------:R-:W-:Y:S05]  /*89a0*/  BRA `(.L_x_72) ;  /* 0xffffffb400d07947 */ /* 0x000fea000383ffff */
.L_x_76:
[----:B------:R-:W-:Y:S07]  /*89b0*/  MOV R0, UR7 ;  /* 0x0000000700007c02 */ /* 0x000fee0008000f00 */
.L_x_157:
[----:B-1----:R1:W2:Y:S02]  /*89c0*/  SYNCS.PHASECHK.TRANS64.TRYWAIT P0, [R0+URZ+0x78], R14 ;  /* 0x0000780e000075a7 */ /* 0x0022a400080011ff */
[----:B--2---:R-:W-:Y:S05]  /*89d0*/  @!P0 NANOSLEEP.SYNCS 0x989680 ;  /* 0x009896800000895d */ /* 0x004fea0003900000 */
[----:B------:R-:W2:Y:S02]  /*89e0*/  @!P0 SYNCS.PHASECHK.TRANS64 P0, [R0+URZ+0x78], R14 ;  /* 0x0000780e000085a7 */ /* 0x000ea400080010ff */
[----:B--2---:R-:W-:Y:S05]  /*89f0*/  @!P0 BRA `(.L_x_157) ;  /* 0xfffffffc00f08947 */ /* 0x004fea000383ffff */
[----:B------:R-:W-:Y:S05]  /*8a00*/  BRA `(.L_x_158) ;  /* 0xffffffb800487947 */ /* 0x000fea000383ffff */
.L_x_77:
[----:B------:R-:W-:Y:S07]  /*8a10*/  MOV R0, UR7 ;  /* 0x0000000700007c02 */ /* 0x000fee0008000f00 */
.L_x_159:
[----:B-1----:R1:W2:Y:S02]  /*8a20*/  SYNCS.PHASECHK.TRANS64.TRYWAIT P0, [R0+URZ+0x80], R14 ;  /* 0x0000800e000075a7 */ /* 0x0022a400080011ff */
[----:B--2---:R-:W-:Y:S05]  /*8a30*/  @!P0 NANOSLEEP.SYNCS 0x989680 ;  /* 0x009896800000895d */ /* 0x004fea0003900000 */
[----:B------:R-:W2:Y:S02]  /*8a40*/  @!P0 SYNCS.PHASECHK.TRANS64 P0, [R0+URZ+0x80], R14 ;  /* 0x0000800e000085a7 */ /* 0x000ea400080010ff */
[----:B--2---:R-:W-:Y:S05]  /*8a50*/  @!P0 BRA `(.L_x_159) ;  /* 0xfffffffc00f08947 */ /* 0x004fea000383ffff */
[----:B------:R-:W-:Y:S05]  /*8a60*/  BRA `(.L_x_160) ;  /* 0xffffffb800847947 */ /* 0x000fea000383ffff */
.L_x_78:
[----:B------:R-:W-:Y:S07]  /*8a70*/  MOV R0, UR7 ;  /* 0x0000000700007c02 */ /* 0x000fee0008000f00 */
.L_x_161:
[----:B-1----:R1:W2:Y:S02]  /*8a80*/  SYNCS.PHASECHK.TRANS64.TRYWAIT P0, [R0+URZ+0x88], R14 ;  /* 0x0000880e000075a7 */ /* 0x0022a400080011ff */
[----:B--2---:R-:W-:Y:S05]  /*8a90*/  @!P0 NANOSLEEP.SYNCS 0x989680 ;  /* 0x009896800000895d */ /* 0x004fea0003900000 */
[----:B------:R-:W2:Y:S02]  /*8aa0*/  @!P0 SYNCS.PHASECHK.TRANS64 P0, [R0+URZ+0x88], R14 ;  /* 0x0000880e000085a7 */ /* 0x000ea400080010ff */
[----:B--2---:R-:W-:Y:S05]  /*8ab0*/  @!P0 BRA `(.L_x_161) ;  /* 0xfffffffc00f08947 */ /* 0x004fea000383ffff */
[----:B------:R-:W-:Y:S05]  /*8ac0*/  BRA `(.L_x_162) ;  /* 0xffffffbc00087947 */ /* 0x000fea000383ffff */
.L_x_80:
[----:B------:R-:W-:-:S07]  /*8ad0*/  MOV R0, UR7 ;  /* 0x0000000700007c02 */ /* 0x000fce0008000f00 */
.L_x_163:
[----:B-1----:R1:W3:Y:S02]  /*8ae0*/  SYNCS.PHASECHK.TRANS64.TRYWAIT P0, [R0+URZ+0x78], R2 ;  /* 0x00007802000075a7 */ /* 0x0022e400080011ff */
[----:B---3--:R-:W-:Y:S05]  /*8af0*/  @!P0 NANOSLEEP.SYNCS 0x989680 ;  /* 0x009896800000895d */ /* 0x008fea0003900000 */
[----:B------:R-:W3:Y:S02]  /*8b00*/  @!P0 SYNCS.PHASECHK.TRANS64 P0, [R0+URZ+0x78], R2 ;  /* 0x00007802000085a7 */ /* 0x000ee400080010ff */
[----:B---3--:R-:W-:Y:S05]  /*8b10*/  @!P0 BRA `(.L_x_163) ;  /* 0xfffffffc00f08947 */ /* 0x008fea000383ffff */
[----:B------:R-:W-:Y:S05]  /*8b20*/  BRA `(.L_x_164) ;  /* 0xffffffbc00787947 */ /* 0x000fea000383ffff */
.L_x_81:
[----:B-1----:R-:W-:-:S07]  /*8b30*/  MOV R0, UR7 ;  /* 0x0000000700007c02 */ /* 0x002fce0008000f00 */
.L_x_165:
[----:B-1----:R1:W3:Y:S02]  /*8b40*/  SYNCS.PHASECHK.TRANS64.TRYWAIT P0, [R0+URZ+0x80], R2 ;  /* 0x00008002000075a7 */ /* 0x0022e400080011ff */
[----:B---3--:R-:W-:Y:S05]  /*8b50*/  @!P0 NANOSLEEP.SYNCS 0x989680 ;  /* 0x009896800000895d */ /* 0x008fea0003900000 */
[----:B------:R-:W3:Y:S02]  /*8b60*/  @!P0 SYNCS.PHASECHK.TRANS64 P0, [R0+URZ+0x80], R2 ;  /* 0x00008002000085a7 */ /* 0x000ee400080010ff */
[----:B---3--:R-:W-:Y:S05]  /*8b70*/  @!P0 BRA `(.L_x_165) ;  /* 0xfffffffc00f08947 */ /* 0x008fea000383ffff */
[----:B------:R-:W-:Y:S05]  /*8b80*/  BRA `(.L_x_166) ;  /* 0xffffffbc00687947 */ /* 0x000fea000383ffff */
.L_x_83:
[----:B--2---:R2:W4:Y:S02]  /*8b90*/  SYNCS.PHASECHK.TRANS64.TRYWAIT P0, [R0+URZ+0xa0], R2 ;  /* 0x0000a002000075a7 */ /* 0x00452400080011ff */
[----:B----4-:R-:W-:Y:S05]  /*8ba0*/  @!P0 NANOSLEEP.SYNCS 0x989680 ;  /* 0x009896800000895d */ /* 0x010fea0003900000 */
[----:B------:R-:W4:Y:S02]  /*8bb0*/  @!P0 SYNCS.PHASECHK.TRANS64 P0, [R0+URZ+0xa0], R2 ;  /* 0x0000a002000085a7 */ /* 0x000f2400080010ff */
[----:B----4-:R-:W-:Y:S05]  /*8bc0*/  @!P0 BRA `(.L_x_83) ;  /* 0xfffffffc00f08947 */ /* 0x010fea000383ffff */
[----:B------:R-:W-:Y:S05]  /*8bd0*/  BRA `(.L_x_167) ;  /* 0xffffffc0003c7947 */ /* 0x000fea000383ffff */
.L_x_94:
[----:B-1----:R-:W-:Y:S04]  /*8be0*/  MOV R0, UR48 ;  /* 0x0000003000007c02 */ /* 0x002fe80008000f00 */
[----:B------:R1:W3:Y:S03]  /*8bf0*/  SYNCS.PHASECHK.TRANS64.TRYWAIT P1, [R0+URZ+0x60], R3 ;  /* 0x00006003000075a7 */ /* 0x0002e600080211ff */
[----:B---3--:R-:W-:Y:S05]  /*8c00*/  @!P1 NANOSLEEP.SYNCS 0x989680 ;  /* 0x009896800000995d */ /* 0x008fea0003900000 */
[----:B------:R-:W3:Y:S02]  /*8c10*/  @!P1 SYNCS.PHASECHK.TRANS64 P1, [R0+URZ+0x60], R3 ;  /* 0x00006003000095a7 */ /* 0x000ee400080210ff */
[----:B---3--:R-:W-:Y:S05]  /*8c20*/  @!P1 BRA `(.L_x_94) ;  /* 0xfffffffc00ec9947 */ /* 0x008fea000383ffff */
[----:B------:R-:W-:Y:S05]  /*8c30*/  BRA `(.L_x_93) ;  /* 0xffffffcc00707947 */ /* 0x000fea000383ffff */
.L_x_96:
[----:B-1----:R1:W2:Y:S02]  /*8c40*/  SYNCS.PHASECHK.TRANS64.TRYWAIT P0, [R64+URZ+0xc0], R2 ;  /* 0x0000c002400075a7 */ /* 0x0022a400080011ff */
[----:B--2---:R-:W-:Y:S05]  /*8c50*/  @!P0 NANOSLEEP.SYNCS 0x989680 ;  /* 0x009896800000895d */ /* 0x004fea0003900000 */
[----:B------:R-:W2:Y:S02]  /*8c60*/  @!P0 SYNCS.PHASECHK.TRANS64 P0, [R64+URZ+0xc0], R2 ;  /* 0x0000c002400085a7 */ /* 0x000ea400080010ff */
[----:B--2---:R-:W-:Y:S05]  /*8c70*/  @!P0 BRA `(.L_x_96) ;  /* 0xfffffffc00f08947 */ /* 0x004fea000383ffff */
[----:B------:R-:W-:Y:S05]  /*8c80*/  BRA `(.L_x_95) ;  /* 0xffffffcc009c7947 */ /* 0x000fea000383ffff */
.L_x_105:
[----:B--2---:R2:W3:Y:S02]  /*8c90*/  SYNCS.PHASECHK.TRANS64.TRYWAIT P0, [R2+URZ+0x60], R0 ;  /* 0x00006000020075a7 */ /* 0x0044e400080011ff */
[----:B---3--:R-:W-:Y:S05]  /*8ca0*/  @!P0 NANOSLEEP.SYNCS 0x989680 ;  /* 0x009896800000895d */ /* 0x008fea0003900000 */
[----:B------:R-:W3:Y:S02]  /*8cb0*/  @!P0 SYNCS.PHASECHK.TRANS64 P0, [R2+URZ+0x60], R0 ;  /* 0x00006000020085a7 */ /* 0x000ee400080010ff */
[----:B---3--:R-:W-:Y:S05]  /*8cc0*/  @!P0 BRA `(.L_x_105) ;  /* 0xfffffffc00f08947 */ /* 0x008fea000383ffff */
[----:B------:R-:W-:Y:S05]  /*8cd0*/  BRA `(.L_x_104) ;  /* 0xffffffd800847947 */ /* 0x000fea000383ffff */
.L_x_114:
[----:B--2---:R2:W3:Y:S02]  /*8ce0*/  SYNCS.PHASECHK.TRANS64.TRYWAIT P0, [R4+URZ+0x60], R0 ;  /* 0x00006000040075a7 */ /* 0x0044e400080011ff */
[----:B---3--:R-:W-:Y:S05]  /*8cf0*/  @!P0 NANOSLEEP.SYNCS 0x989680 ;  /* 0x009896800000895d */ /* 0x008fea0003900000 */
[----:B------:R-:W3:Y:S02]  /*8d00*/  @!P0 SYNCS.PHASECHK.TRANS64 P0, [R4+URZ+0x60], R0 ;  /* 0x00006000040085a7 */ /* 0x000ee400080010ff */
[----:B---3--:R-:W-:Y:S05]  /*8d10*/  @!P0 BRA `(.L_x_114) ;  /* 0xfffffffc00f08947 */ /* 0x008fea000383ffff */
[----:B------:R-:W-:Y:S05]  /*8d20*/  BRA `(.L_x_113) ;  /* 0xffffffe400907947 */ /* 0x000fea000383ffff */
        .weak           $__internal_0_$__cuda_sm10x_tcgen05_guardrail_trap_col_being_dealloced_not_returned_by_alloc
        .type           $__internal_0_$__cuda_sm10x_tcgen05_guardrail_trap_col_being_dealloced_not_returned_by_alloc,@function
        .size           $__internal_0_$__cuda_sm10x_tcgen05_guardrail_trap_col_being_dealloced_not_returned_by_alloc,($__internal_1_$__cuda_sm10x_tcgen05_guardrail_trap_phase_invalid_during_alloc - $__internal_0_$__cuda_sm10x_tcgen05_guardrail_trap_col_being_dealloced_not_returned_by_alloc)
$__internal_0_$__cuda_sm10x_tcgen05_guardrail_trap_col_being_dealloced_not_returned_by_alloc:
[----:B------:R-:W-:Y:S05]  /*8d30*/  BPT.TRAP 0x1 ;  /* 0x000000040000795c */ /* 0x000fea0000300000 */
[----:B------:R-:W-:-:S04]  /*8d40*/  HFMA2 R3, -RZ, RZ, 0, 0 ;  /* 0x00000000ff037431 */ /* 0x000fc800000001ff */
[----:B------:R-:W-:Y:S05]  /*8d50*/  RET.REL.NODEC R2 `(_ZN7cutlass13device_kernelINS_4gemm6kernel13GemmUniversalIN4cute5tupleIJiiiiEEENS1_10collective13CollectiveMmaINS1_35MainloopSm100TmaUmmaWarpSpecializedILi6ELi2ELi4ENS5_IJNS4_1CILi1EEESB_SB_EEEEENS5_IJNSA_ILi64EEENSA_ILi192EEESE_EEENS_10bfloat16_tENS5_IJlSB_lEEESH_SI_NS4_8TiledMMAINS4_8MMA_AtomIJNS4_20SM100_MMA_F16BF16_SSISH_SH_fLi64ELi192ELNS4_4UMMA5MajorE0ELSN_0ELNSM_7ScaleInE0ELSO_0EEEEEENS4_6LayoutISC_NS5_IJNSA_ILi0EEESS_SS_EEEEENS5_IJNS4_10UnderscoreESV_SV_EEEEENS4_13SM90_TMA_LOADENS4_14ComposedLayoutINS4_7SwizzleILi3ELi4ELi3EEENS4_18smem_ptr_flag_bitsILi16EEENSR_INS5_IJNSA_ILi8EEESE_EEENS5_IJSE_SB_EEEEEEEvNS4_8identityESY_S18_vS19_EENS_8epilogue10collective18CollectiveEpilogueINS1B_23Sm100TmaWarpSpecializedILi3ELi2ELi32ELb1ELb0EEEJSG_NS5_IJNSR_ISE_SB_EES1G_EEESH_SI_SH_SI_NS1B_6fusion15FusionCallbacksIS1F_NS1I_17LinearCombinationISH_fSH_fLNS_15FloatRoundStyleE2EEESG_S1H_JEEENS4_5SM1004TMEM4LOAD26SM100_TMEM_LOAD_16dp256b8xESY_S18_NS4_17SM75_U32x4_LDSM_NENS4_14SM90_TMA_STOREES18_NS4_17SM90_U32x4_STSM_NENS4_39AutoVectorizingCopyWithAssumedAlignmentILi128EEEEEEvvEEEEvNT_6ParamsE) ;  /* 0xffffff7002a87950 */ /* 0x000fea0003c3ffff */
        .weak           $__internal_1_$__cuda_sm10x_tcgen05_guardrail_trap_phase_invalid_during_alloc
        .type           $__internal_1_$__cuda_sm10x_tcgen05_guardrail_trap_phase_invalid_during_alloc,@function
        .size           $__internal_1_$__cuda_sm10x_tcgen05_guardrail_trap_phase_invalid_during_alloc,($__internal_2_$__cuda_sm10x_tcgen05_guardrail_trap_unallocated_columns_being_dealloced - $__internal_1_$__cuda_sm10x_tcgen05_guardrail_trap_phase_invalid_during_alloc)
$__internal_1_$__cuda_sm10x_tcgen05_guardrail_trap_phase_invalid_during_alloc:
[----:B------:R-:W-:Y:S05]  /*8d60*/  BPT.TRAP 0x1 ;  /* 0x000000040000795c */ /* 0x000fea0000300000 */
[----:B------:R-:W-:-:S04]  /*8d70*/  MOV R3, 0x0 ;  /* 0x0000000000037802 */ /* 0x000fc80000000f00 */
[----:B------:R-:W-:Y:S05]  /*8d80*/  RET.REL.NODEC R2 `(_ZN7cutlass13device_kernelINS_4gemm6kernel13GemmUniversalIN4cute5tupleIJiiiiEEENS1_10collective13CollectiveMmaINS1_35MainloopSm100TmaUmmaWarpSpecializedILi6ELi2ELi4ENS5_IJNS4_1CILi1EEESB_SB_EEEEENS5_IJNSA_ILi64EEENSA_ILi192EEESE_EEENS_10bfloat16_tENS5_IJlSB_lEEESH_SI_NS4_8TiledMMAINS4_8MMA_AtomIJNS4_20SM100_MMA_F16BF16_SSISH_SH_fLi64ELi192ELNS4_4UMMA5MajorE0ELSN_0ELNSM_7ScaleInE0ELSO_0EEEEEENS4_6LayoutISC_NS5_IJNSA_ILi0EEESS_SS_EEEEENS5_IJNS4_10UnderscoreESV_SV_EEEEENS4_13SM90_TMA_LOADENS4_14ComposedLayoutINS4_7SwizzleILi3ELi4ELi3EEENS4_18smem_ptr_flag_bitsILi16EEENSR_INS5_IJNSA_ILi8EEESE_EEENS5_IJSE_SB_EEEEEEEvNS4_8identityESY_S18_vS19_EENS_8epilogue10collective18CollectiveEpilogueINS1B_23Sm100TmaWarpSpecializedILi3ELi2ELi32ELb1ELb0EEEJSG_NS5_IJNSR_ISE_SB_EES1G_EEESH_SI_SH_SI_NS1B_6fusion15FusionCallbacksIS1F_NS1I_17LinearCombinationISH_fSH_fLNS_15FloatRoundStyleE2EEESG_S1H_JEEENS4_5SM1004TMEM4LOAD26SM100_TMEM_LOAD_16dp256b8xESY_S18_NS4_17SM75_U32x4_LDSM_NENS4_14SM90_TMA_STOREES18_NS4_17SM90_U32x4_STSM_NENS4_39AutoVectorizingCopyWithAssumedAlignmentILi128EEEEEEvvEEEEvNT_6ParamsE) ;  /* 0xffffff70029c7950 */ /* 0x000fea0003c3ffff */
        .weak           $__internal_2_$__cuda_sm10x_tcgen05_guardrail_trap_unallocated_columns_being_dealloced
        .type           $__internal_2_$__cuda_sm10x_tcgen05_guardrail_trap_unallocated_columns_being_dealloced,@function
        .size           $__internal_2_$__cuda_sm10x_tcgen05_guardrail_trap_unallocated_columns_being_dealloced,(.L_x_169 - $__internal_2_$__cuda_sm10x_tcgen05_guardrail_trap_unallocated_columns_being_dealloced)
$__internal_2_$__cuda_sm10x_tcgen05_guardrail_trap_unallocated_columns_being_dealloced:
[----:B------:R-:W-:Y:S05]  /*8d90*/  BPT.TRAP 0x1 ;  /* 0x000000040000795c */ /* 0x000fea0000300000 */
[----:B------:R-:W-:-:S04]  /*8da0*/  HFMA2 R3, -RZ, RZ, 0, 0 ;  /* 0x00000000ff037431 */ /* 0x000fc800000001ff */
[----:B------:R-:W-:Y:S05]  /*8db0*/  RET.REL.NODEC R2 `(_ZN7cutlass13device_kernelINS_4gemm6kernel13GemmUniversalIN4cute5tupleIJiiiiEEENS1_10collective13CollectiveMmaINS1_35MainloopSm100TmaUmmaWarpSpecializedILi6ELi2ELi4ENS5_IJNS4_1CILi1EEESB_SB_EEEEENS5_IJNSA_ILi64EEENSA_ILi192EEESE_EEENS_10bfloat16_tENS5_IJlSB_lEEESH_SI_NS4_8TiledMMAINS4_8MMA_AtomIJNS4_20SM100_MMA_F16BF16_SSISH_SH_fLi64ELi192ELNS4_4UMMA5MajorE0ELSN_0ELNSM_7ScaleInE0ELSO_0EEEEEENS4_6LayoutISC_NS5_IJNSA_ILi0EEESS_SS_EEEEENS5_IJNS4_10UnderscoreESV_SV_EEEEENS4_13SM90_TMA_LOADENS4_14ComposedLayoutINS4_7SwizzleILi3ELi4ELi3EEENS4_18smem_ptr_flag_bitsILi16EEENSR_INS5_IJNSA_ILi8EEESE_EEENS5_IJSE_SB_EEEEEEEvNS4_8identityESY_S18_vS19_EENS_8epilogue10collective18CollectiveEpilogueINS1B_23Sm100TmaWarpSpecializedILi3ELi2ELi32ELb1ELb0EEEJSG_NS5_IJNSR_ISE_SB_EES1G_EEESH_SI_SH_SI_NS1B_6fusion15FusionCallbacksIS1F_NS1I_17LinearCombinationISH_fSH_fLNS_15FloatRoundStyleE2EEESG_S1H_JEEENS4_5SM1004TMEM4LOAD26SM100_TMEM_LOAD_16dp256b8xESY_S18_NS4_17SM75_U32x4_LDSM_NENS4_14SM90_TMA_STOREES18_NS4_17SM90_U32x4_STSM_NENS4_39AutoVectorizingCopyWithAssumedAlignmentILi128EEEEEEvvEEEEvNT_6ParamsE) ;  /* 0xffffff7002907950 */ /* 0x000fea0003c3ffff */
.L_x_168:
[----:B------:R-:W-:-:S00]  /*8dc0*/  BRA `(.L_x_168) ;  /* 0xfffffffc00fc7947 */ /* 0x000fc0000383ffff */
[----:B------:R-:W-:-:S00]  /*8dd0*/  NOP ;  /* 0x0000000000007918 */ /* 0x000fc00000000000 */
        /* <DEDUP_REMOVED lines=10> */
.L_x_169:


//--------------------- .nv.global.init           --------------------------
	.section	.nv.global.init,"aw",@progbits
.nv.global.init:
	.type		$str$27,@object
	.size		$str$27,($str$28 - $str$27)
$str$27:
        /*0000*/ 	.byte	0x28, 0x61, 0x64, 0x64, 0x72, 0x65, 0x73, 0x73, 0x20, 0x26, 0x20, 0x6d, 0x61, 0x73, 0x6b, 0x29
        /*0010*/ 	.byte	0x20, 0x3d, 0x3d, 0x20, 0x30, 0x00
	.type		$str$28,@object
	.size		$str$28,($str$26 - $str$28)
$str$28:
        /*0016*/ 	.byte	0x2f, 0x74, 0x6d, 0x70, 0x2f, 0x63, 0x75, 0x74, 0x6c, 0x61, 0x73, 0x73, 0x5f, 0x73, 0x77, 0x65
        /*0026*/ 	.byte	0x65, 0x70, 0x5f, 0x73, 0x72, 0x63, 0x2f, 0x69, 0x6e, 0x63, 0x6c, 0x75, 0x64, 0x65, 0x2f, 0x63
        /*0036*/ 	.byte	0x75, 0x74, 0x65, 0x2f, 0x70, 0x6f, 0x69, 0x6e, 0x74, 0x65, 0x72, 0x5f, 0x66, 0x6c, 0x61, 0x67
        /*0046*/ 	.byte	0x67, 0x65, 0x64, 0x2e, 0x68, 0x70, 0x70, 0x00
	.type		$str$26,@object
	.size		$str$26,($str$25 - $str$26)
$str$26:
        /*004e*/ 	.byte	0x2f, 0x74, 0x6d, 0x70, 0x2f, 0x63, 0x75, 0x74, 0x6c, 0x61, 0x73, 0x73, 0x5f, 0x73, 0x77, 0x65
        /*005e*/ 	.byte	0x65, 0x70, 0x5f, 0x73, 0x72, 0x63, 0x2f, 0x69, 0x6e, 0x63, 0x6c, 0x75, 0x64, 0x65, 0x2f, 0x63
        /*006e*/ 	.byte	0x75, 0x74, 0x65, 0x2f, 0x61, 0x74, 0x6f, 0x6d, 0x2f, 0x63, 0x6f, 0x70, 0x79, 0x5f, 0x74, 0x72
        /*007e*/ 	.byte	0x61, 0x69, 0x74, 0x73, 0x5f, 0x73, 0x6d, 0x31, 0x30, 0x30, 0x2e, 0x68, 0x70, 0x70, 0x00
	.type		$str$25,@object
	.size		$str$25,(__unnamed_1 - $str$25)
$str$25:
        /*008d*/ 	.byte	0x28, 0x28, 0x75, 0x69, 0x6e, 0x74, 0x33, 0x32, 0x5f, 0x74, 0x28, 0x74, 0x68, 0x72, 0x65, 0x61
        /*009d*/ 	.byte	0x64, 0x49, 0x64, 0x78, 0x2e, 0x78, 0x29, 0x20, 0x2f, 0x20, 0x33, 0x32, 0x29, 0x20, 0x25, 0x20
        /*00ad*/ 	.byte	0x34, 0x29, 0x20, 0x3d, 0x3d, 0x20, 0x28, 0x28, 0x28, 0x74, 0x6d, 0x65, 0x6d, 0x5f, 0x61, 0x64
        /*00bd*/ 	.byte	0x64, 0x72, 0x20, 0x3e, 0x3e, 0x20, 0x31, 0x36, 0x29, 0x20, 0x2f, 0x20, 0x33, 0x32, 0x29, 0x20
        /*00cd*/ 	.byte	0x25, 0x20, 0x34, 0x29, 0x00
	.type		__unnamed_1,@object
	.size		__unnamed_1,(__unnamed_2 - __unnamed_1)
__unnamed_1:
        /*00d2*/ 	.byte	0x61, 0x75, 0x74, 0x6f, 0x20, 0x63, 0x75, 0x74, 0x65, 0x3a, 0x3a, 0x61, 0x73, 0x5f, 0x70, 0x6f
        /* <DEDUP_REMOVED lines=24> */
        /*0262*/ 	.byte	0x30, 0x39, 0x36, 0x3e, 0x3e, 0x3e, 0x3e, 0x5d, 0x00
	.type		__unnamed_2,@object
	.size		__unnamed_2,(.L_2 - __unnamed_2)
__unnamed_2:
        /* <DEDUP_REMOVED lines=46> */
        /*054b*/ 	.byte	0x75, 0x74, 0x65, 0x3a, 0x3a, 0x43, 0x3c, 0x30, 0x3e, 0x3e, 0x3e, 0x3e, 0x5d, 0x00
.L_2:


//--------------------- .nv.shared._ZN7cutlass13device_kernelINS_4gemm6kernel13GemmUniversalIN4cute5tupleIJiiiiEEENS1_10collective13CollectiveMmaINS1_35MainloopSm100TmaUmmaWarpSpecializedILi6ELi2ELi4ENS5_IJNS4_1CILi1EEESB_SB_EEEEENS5_IJNSA_ILi64EEENSA_ILi192EEESE_EEENS_10bfloat16_tENS5_IJlSB_lEEESH_SI_NS4_8TiledMMAINS4_8MMA_AtomIJNS4_20SM100_MMA_F16BF16_SSISH_SH_fLi64ELi192ELNS4_4UMMA5MajorE0ELSN_0ELNSM_7ScaleInE0ELSO_0EEEEEENS4_6LayoutISC_NS5_IJNSA_ILi0EEESS_SS_EEEEENS5_IJNS4_10UnderscoreESV_SV_EEEEENS4_13SM90_TMA_LOADENS4_14ComposedLayoutINS4_7SwizzleILi3ELi4ELi3EEENS4_18smem_ptr_flag_bitsILi16EEENSR_INS5_IJNSA_ILi8EEESE_EEENS5_IJSE_SB_EEEEEEEvNS4_8identityESY_S18_vS19_EENS_8epilogue10collective18CollectiveEpilogueINS1B_23Sm100TmaWarpSpecializedILi3ELi2ELi32ELb1ELb0EEEJSG_NS5_IJNSR_ISE_SB_EES1G_EEESH_SI_SH_SI_NS1B_6fusion15FusionCallbacksIS1F_NS1I_17LinearCombinationISH_fSH_fLNS_15FloatRoundStyleE2EEESG_S1H_JEEENS4_5SM1004TMEM4LOAD26SM100_TMEM_LOAD_16dp256b8xESY_S18_NS4_17SM75_U32x4_LDSM_NENS4_14SM90_TMA_STOREES18_NS4_17SM90_U32x4_STSM_NENS4_39AutoVectorizingCopyWithAssumedAlignmentILi128EEEEEEvvEEEEvNT_6ParamsE --------------------------
	.section	.nv.shared._ZN7cutlass13device_kernelINS_4gemm6kernel13GemmUniversalIN4cute5tupleIJiiiiEEENS1_10collective13CollectiveMmaINS1_35MainloopSm100TmaUmmaWarpSpecializedILi6ELi2ELi4ENS5_IJNS4_1CILi1EEESB_SB_EEEEENS5_IJNSA_ILi64EEENSA_ILi192EEESE_EEENS_10bfloat16_tENS5_IJlSB_lEEESH_SI_NS4_8TiledMMAINS4_8MMA_AtomIJNS4_20SM100_MMA_F16BF16_SSISH_SH_fLi64ELi192ELNS4_4UMMA5MajorE0ELSN_0ELNSM_7ScaleInE0ELSO_0EEEEEENS4_6LayoutISC_NS5_IJNSA_ILi0EEESS_SS_EEEEENS5_IJNS4_10UnderscoreESV_SV_EEEEENS4_13SM90_TMA_LOADENS4_14ComposedLayoutINS4_7SwizzleILi3ELi4ELi3EEENS4_18smem_ptr_flag_bitsILi16EEENSR_INS5_IJNSA_ILi8EEESE_EEENS5_IJSE_SB_EEEEEEEvNS4_8identityESY_S18_vS19_EENS_8epilogue10collective18CollectiveEpilogueINS1B_23Sm100TmaWarpSpecializedILi3ELi2ELi32ELb1ELb0EEEJSG_NS5_IJNSR_ISE_SB_EES1G_EEESH_SI_SH_SI_NS1B_6fusion15FusionCallbacksIS1F_NS1I_17LinearCombinationISH_fSH_fLNS_15FloatRoundStyleE2EEESG_S1H_JEEENS4_5SM1004TMEM4LOAD26SM100_TMEM_LOAD_16dp256b8xESY_S18_NS4_17SM75_U32x4_LDSM_NENS4_14SM90_TMA_STOREES18_NS4_17SM90_U32x4_STSM_NENS4_39AutoVectorizingCopyWithAssumedAlignmentILi128EEEEEEvvEEEEvNT_6ParamsE,"aw",@nobits
	.sectionflags	@""
	.align	16
	.zero		1024


//--------------------- .nv.shared.reserved.0     --------------------------
	.section	.nv.shared.reserved.0,"aw",@nobits
	.weak		__nv_reservedSMEM_offset_0_alias
	.size		__nv_reservedSMEM_offset_0_alias, 0, 64
	.other		__nv_reservedSMEM_offset_0_alias,@"STO_CUDA_RESERVED_SHARED STV_DEFAULT"
__nv_reservedSMEM_offset_0_alias:
	.zero		0
.nv.shared.reserved.0:
	.zero		64
	.weak		__nv_reservedSMEM_tcgen05_partition
	.type		__nv_reservedSMEM_tcgen05_partition,@object
	.size		__nv_reservedSMEM_tcgen05_partition,(.L_0 - __nv_reservedSMEM_tcgen05_partition)
__nv_reservedSMEM_tcgen05_partition:
	.zero		32
.L_0:


//--------------------- .nv.global                --------------------------
	.section	.nv.global,"aw",@nobits
.nv.global:
	.type		_ZN40_INTERNAL_6db2ee09_4_k_cu_65a37c27_103804cute1_E,@object
	.size		_ZN40_INTERNAL_6db2ee09_4_k_cu_65a37c27_103804cute1_E,(_ZN40_INTERNAL_6db2ee09_4_k_cu_65a37c27_103804cuda3std3__45__cpo6cbeginE - _ZN40_INTERNAL_6db2ee09_4_k_cu_65a37c27_103804cute1_E)
_ZN40_INTERNAL_6db2ee09_4_k_cu_65a37c27_103804cute1_E:
	.zero		1
	.type		_ZN40_INTERNAL_6db2ee09_4_k_cu_65a37c27_103804cuda3std3__45__cpo6cbeginE,@object
	.size		_ZN40_INTERNAL_6db2ee09_4_k_cu_65a37c27_103804cuda3std3__45__cpo6cbeginE,(_ZN40_INTERNAL_6db2ee09_4_k_cu_65a37c27_103804cuda3std3__48in_placeE - _ZN40_INTERNAL_6db2ee09_4_k_cu_65a37c27_103804cuda3std3__45__cpo6cbeginE)
_ZN40_INTERNAL_6db2ee09_4_k_cu_65a37c27_103804cuda3std3__45__cpo6cbeginE:
	.zero		1
	.type		_ZN40_INTERNAL_6db2ee09_4_k_cu_65a37c27_103804cuda3std3__48in_placeE,@object
	.size		_ZN40_INTERNAL_6db2ee09_4_k_cu_65a37c27_103804cuda3std3__48in_placeE,(_ZN40_INTERNAL_6db2ee09_4_k_cu_65a37c27_103804cuda3std6ranges3__45__cpo9iter_moveE - _ZN40_INTERNAL_6db2ee09_4_k_cu_65a37c27_103804cuda3std3__48in_placeE)
_ZN40_INTERNAL_6db2ee09_4_k_cu_65a37c27_103804cuda3std3__48in_placeE:
	.zero		1
	.type		_ZN40_INTERNAL_6db2ee09_4_k_cu_65a37c27_103804cuda3std6ranges3__45__cpo9iter_moveE,@object
	.size		_ZN40_INTERNAL_6db2ee09_4_k_cu_65a37c27_103804cuda3std6ranges3__45__cpo9iter_moveE,(_ZN40_INTERNAL_6db2ee09_4_k_cu_65a37c27_103804cuda3std3__45__cpo5beginE - _ZN40_INTERNAL_6db2ee09_4_k_cu_65a37c27_103804cuda3std6ranges3__45__cpo9iter_moveE)
_ZN40_INTERNAL_6db2ee09_4_k_cu_65a37c27_103804cuda3std6ranges3__45__cpo9iter_moveE:
	.zero		1
	.type		_ZN40_INTERNAL_6db2ee09_4_k_cu_65a37c27_103804cuda3std3__45__cpo5beginE,@object
	.size		_ZN40_INTERNAL_6db2ee09_4_k_cu_65a37c27_103804cuda3std3__45__cpo5beginE,(_ZN40_INTERNAL_6db2ee09_4_k_cu_65a37c27_103804cuda3std3__442_GLOBAL__N__6db2ee09_4_k_cu_65a37c27_103806ignoreE - _ZN40_INTERNAL_6db2ee09_4_k_cu_65a37c27_103804cuda3std3__45__cpo5beginE)
_ZN40_INTERNAL_6db2ee09_4_k_cu_65a37c27_103804cuda3std3__45__cpo5beginE:
	.zero		1
	.type		_ZN40_INTERNAL_6db2ee09_4_k_cu_65a37c27_103804cuda3std3__442_GLOBAL__N__6db2ee09_4_k_cu_65a37c27_103806ignoreE,@object
	.size		_ZN40_INTERNAL_6db2ee09_4_k_cu_65a37c27_103804cuda3std3__442_GLOBAL__N__6db2ee09_4_k_cu_65a37c27_103806ignoreE,(_ZN40_INTERNAL_6db2ee09_4_k_cu_65a37c27_103804cute7productE - _ZN40_INTERNAL_6db2ee09_4_k_cu_65a37c27_103804cuda3std3__442_GLOBAL__N__6db2ee09_4_k_cu_65a37c27_103806ignoreE)
_ZN40_INTERNAL_6db2ee09_4_k_cu_65a37c27_103804cuda3std3__442_GLOBAL__N__6db2ee09_4_k_cu_65a37c27_103806ignoreE:
	.zero		1
	.type		_ZN40_INTERNAL_6db2ee09_4_k_cu_65a37c27_103804cute7productE,@object
	.size		_ZN40_INTERNAL_6db2ee09_4_k_cu_65a37c27_103804cute7productE,(_ZN40_INTERNAL_6db2ee09_4_k_cu_65a37c27_103804cuda3std3__45__cpo3endE - _ZN40_INTERNAL_6db2ee09_4_k_cu_65a37c27_103804cute7productE)
_ZN40_INTERNAL_6db2ee09_4_k_cu_65a37c27_103804cute7productE:
	.zero		1
	.type		_ZN40_INTERNAL_6db2ee09_4_k_cu_65a37c27_103804cuda3std3__45__cpo3endE,@object
	.size		_ZN40_INTERNAL_6db2ee09_4_k_cu_65a37c27_103804cuda3std3__45__cpo3endE,(_ZN40_INTERNAL_6db2ee09_4_k_cu_65a37c27_103804cuda3std3__419piecewise_constructE - _ZN40_INTERNAL_6db2ee09_4_k_cu_65a37c27_103804cuda3std3__45__cpo3endE)
_ZN40_INTERNAL_6db2ee09_4_k_cu_65a37c27_103804cuda3std3__45__cpo3endE:
	.zero		1
	.type		_ZN40_INTERNAL_6db2ee09_4_k_cu_65a37c27_103804cuda3std3__419piecewise_constructE,@object
	.size		_ZN40_INTERNAL_6db2ee09_4_k_cu_65a37c27_103804cuda3std3__419piecewise_constructE,(_ZN40_INTERNAL_6db2ee09_4_k_cu_65a37c27_103804cuda3std3__45__cpo4cendE - _ZN40_INTERNAL_6db2ee09_4_k_cu_65a37c27_103804cuda3std3__419piecewise_constructE)
_ZN40_INTERNAL_6db2ee09_4_k_cu_65a37c27_103804cuda3std3__419piecewise_constructE:
	.zero		1
	.type		_ZN40_INTERNAL_6db2ee09_4_k_cu_65a37c27_103804cuda3std3__45__cpo4cendE,@object
	.size		_ZN40_INTERNAL_6db2ee09_4_k_cu_65a37c27_103804cuda3std3__45__cpo4cendE,(_ZN40_INTERNAL_6db2ee09_4_k_cu_65a37c27_103804cuda3std6ranges3__45__cpo4swapE - _ZN40_INTERNAL_6db2ee09_4_k_cu_65a37c27_103804cuda3std3__45__cpo4cendE)
_ZN40_INTERNAL_6db2ee09_4_k_cu_65a37c27_103804cuda3std3__45__cpo4cendE:
	.zero		1
	.type		_ZN40_INTERNAL_6db2ee09_4_k_cu_65a37c27_103804cuda3std6ranges3__45__cpo4swapE,@object
	.size		_ZN40_INTERNAL_6db2ee09_4_k_cu_65a37c27_103804cuda3std6ranges3__45__cpo4swapE,(.L_10 - _ZN40_INTERNAL_6db2ee09_4_k_cu_65a37c27_103804cuda3std6ranges3__45__cpo4swapE)
_ZN40_INTERNAL_6db2ee09_4_k_cu_65a37c27_103804cuda3std6ranges3__45__cpo4swapE:
	.zero		1
.L_10:


//--------------------- .nv.constant0._ZN7cutlass13device_kernelINS_4gemm6kernel13GemmUniversalIN4cute5tupleIJiiiiEEENS1_10collective13CollectiveMmaINS1_35MainloopSm100TmaUmmaWarpSpecializedILi6ELi2ELi4ENS5_IJNS4_1CILi1EEESB_SB_EEEEENS5_IJNSA_ILi64EEENSA_ILi192EEESE_EEENS_10bfloat16_tENS5_IJlSB_lEEESH_SI_NS4_8TiledMMAINS4_8MMA_AtomIJNS4_20SM100_MMA_F16BF16_SSISH_SH_fLi64ELi192ELNS4_4UMMA5MajorE0ELSN_0ELNSM_7ScaleInE0ELSO_0EEEEEENS4_6LayoutISC_NS5_IJNSA_ILi0EEESS_SS_EEEEENS5_IJNS4_10UnderscoreESV_SV_EEEEENS4_13SM90_TMA_LOADENS4_14ComposedLayoutINS4_7SwizzleILi3ELi4ELi3EEENS4_18smem_ptr_flag_bitsILi16EEENSR_INS5_IJNSA_ILi8EEESE_EEENS5_IJSE_SB_EEEEEEEvNS4_8identityESY_S18_vS19_EENS_8epilogue10collective18CollectiveEpilogueINS1B_23Sm100TmaWarpSpecializedILi3ELi2ELi32ELb1ELb0EEEJSG_NS5_IJNSR_ISE_SB_EES1G_EEESH_SI_SH_SI_NS1B_6fusion15FusionCallbacksIS1F_NS1I_17LinearCombinationISH_fSH_fLNS_15FloatRoundStyleE2EEESG_S1H_JEEENS4_5SM1004TMEM4LOAD26SM100_TMEM_LOAD_16dp256b8xESY_S18_NS4_17SM75_U32x4_LDSM_NENS4_14SM90_TMA_STOREES18_NS4_17SM90_U32x4_STSM_NENS4_39AutoVectorizingCopyWithAssumedAlignmentILi128EEEEEEvvEEEEvNT_6ParamsE --------------------------
	.section	.nv.constant0._ZN7cutlass13device_kernelINS_4gemm6kernel13GemmUniversalIN4cute5tupleIJiiiiEEENS1_10collective13CollectiveMmaINS1_35MainloopSm100TmaUmmaWarpSpecializedILi6ELi2ELi4ENS5_IJNS4_1CILi1EEESB_SB_EEEEENS5_IJNSA_ILi64EEENSA_ILi192EEESE_EEENS_10bfloat16_tENS5_IJlSB_lEEESH_SI_NS4_8TiledMMAINS4_8MMA_AtomIJNS4_20SM100_MMA_F16BF16_SSISH_SH_fLi64ELi192ELNS4_4UMMA5MajorE0ELSN_0ELNSM_7ScaleInE0ELSO_0EEEEEENS4_6LayoutISC_NS5_IJNSA_ILi0EEESS_SS_EEEEENS5_IJNS4_10UnderscoreESV_SV_EEEEENS4_13SM90_TMA_LOADENS4_14ComposedLayoutINS4_7SwizzleILi3ELi4ELi3EEENS4_18smem_ptr_flag_bitsILi16EEENSR_INS5_IJNSA_ILi8EEESE_EEENS5_IJSE_SB_EEEEEEEvNS4_8identityESY_S18_vS19_EENS_8epilogue10collective18CollectiveEpilogueINS1B_23Sm100TmaWarpSpecializedILi3ELi2ELi32ELb1ELb0EEEJSG_NS5_IJNSR_ISE_SB_EES1G_EEESH_SI_SH_SI_NS1B_6fusion15FusionCallbacksIS1F_NS1I_17LinearCombinationISH_fSH_fLNS_15FloatRoundStyleE2EEESG_S1H_JEEENS4_5SM1004TMEM4LOAD26SM100_TMEM_LOAD_16dp256b8xESY_S18_NS4_17SM75_U32x4_LDSM_NENS4_14SM90_TMA_STOREES18_NS4_17SM90_U32x4_STSM_NENS4_39AutoVectorizingCopyWithAssumedAlignmentILi128EEEEEEvvEEEEvNT_6ParamsE,"a",@progbits
	.sectionflags	@""
	.align	4
.nv.constant0._ZN7cutlass13device_kernelINS_4gemm6kernel13GemmUniversalIN4cute5tupleIJiiiiEEENS1_10collective13CollectiveMmaINS1_35MainloopSm100TmaUmmaWarpSpecializedILi6ELi2ELi4ENS5_IJNS4_1CILi1EEESB_SB_EEEEENS5_IJNSA_ILi64EEENSA_ILi192EEESE_EEENS_10bfloat16_tENS5_IJlSB_lEEESH_SI_NS4_8TiledMMAINS4_8MMA_AtomIJNS4_20SM100_MMA_F16BF16_SSISH_SH_fLi64ELi192ELNS4_4UMMA5MajorE0ELSN_0ELNSM_7ScaleInE0ELSO_0EEEEEENS4_6LayoutISC_NS5_IJNSA_ILi0EEESS_SS_EEEEENS5_IJNS4_10UnderscoreESV_SV_EEEEENS4_13SM90_TMA_LOADENS4_14ComposedLayoutINS4_7SwizzleILi3ELi4ELi3EEENS4_18smem_ptr_flag_bitsILi16EEENSR_INS5_IJNSA_ILi8EEESE_EEENS5_IJSE_SB_EEEEEEEvNS4_8identityESY_S18_vS19_EENS_8epilogue10collective18CollectiveEpilogueINS1B_23Sm100TmaWarpSpecializedILi3ELi2ELi32ELb1ELb0EEEJSG_NS5_IJNSR_ISE_SB_EES1G_EEESH_SI_SH_SI_NS1B_6fusion15FusionCallbacksIS1F_NS1I_17LinearCombinationISH_fSH_fLNS_15FloatRoundStyleE2EEESG_S1H_JEEENS4_5SM1004TMEM4LOAD26SM100_TMEM_LOAD_16dp256b8xESY_S18_NS4_17SM75_U32x4_LDSM_NENS4_14SM90_TMA_STOREES18_NS4_17SM90_U32x4_STSM_NENS4_39AutoVectorizingCopyWithAssumedAlignmentILi128EEEEEEvvEEEEvNT_6ParamsE:
	.zero		2944


//--------------------- SYMBOLS --------------------------

	.type		.nv.reservedSmem.offset0,@object
	.size		.nv.reservedSmem.offset0,0x4
	.type		.nv.reservedSmem.cap,@object
	.size		.nv.reservedSmem.cap,0x4
	.type		__assertfail,@function
